	.target	sm_100a

	.elftype	@"ET_EXEC"


//--------------------- .note.nv.tkinfo           --------------------------
	.section	.note.nv.tkinfo,"",@"SHT_NOTE"
	.sectionflags	@"SHF_NOTE_NV_TKINFO"
	.tkinfo
        /*0018*/ 	.word	0x00000002
        /*0030*/ 	.string	""
        /*0030*/ 	.string	"ptxas"
        /*0030*/ 	.string	"Cuda compilation tools, release 13.0, V13.0.88"
        /*0030*/ 	.string	"Build cuda_13.0.r13.0/compiler.36424714_0"
        /*0030*/ 	.string	"-arch sm_100a -m 64 "



//--------------------- .note.nv.cuinfo           --------------------------
	.section	.note.nv.cuinfo,"",@"SHT_NOTE"
	.sectionflags	@"SHF_NOTE_NV_CUINFO"
        /*0018*/ 	.short	0x0002
        /*001a*/ 	.short	0x0064
        /*001c*/ 	.short	0x0082
	.zero		2


//--------------------- .nv.info                  --------------------------
	.section	.nv.info,"",@"SHT_CUDA_INFO"
	.align	4


	//----- nvinfo : EIATTR_REGCOUNT
	.align		4
        /*0000*/ 	.byte	0x04, 0x2f
        /*0002*/ 	.short	(.L_19 - .L_18)
	.align		4
.L_18:
        /*0004*/ 	.word	index@(_ZN7cutlass13device_kernelINS_4gemm6kernel13GemmUniversalIN4cute5tupleIJiiiiEEENS1_10collective13CollectiveMmaINS1_35MainloopSm100TmaUmmaWarpSpecializedILi4ELi2ELi4ENS5_IJNS4_1CILi2EEESB_NSA_ILi1EEEEEEEENS5_IJNSA_ILi256EEENSA_ILi64EEENSA_ILi128EEEEEENS_6half_tENS5_IJlSC_lEEESJ_SK_NS4_8TiledMMAINS4_8MMA_AtomIJNS4_26SM100_MMA_F16BF16_2x1SM_SSISJ_SJ_fLi256ELi64ELNS4_4UMMA5MajorE0ELSP_0ELNSO_7ScaleInE0ELSQ_0EEEEEENS4_6LayoutINS5_IJSC_SC_SC_EEENS5_IJNSA_ILi0EEESV_SV_EEEEENS5_IJNS4_10UnderscoreESY_SY_EEEEENS4_28SM100_TMA_2SM_LOAD_MULTICASTENS4_14ComposedLayoutINS4_7SwizzleILi3ELi4ELi3EEENS4_18smem_ptr_flag_bitsILi16EEENST_INS5_IJNSA_ILi8EEESG_EEENS5_IJSG_SC_EEEEEEEvNS4_8identityENS4_18SM100_TMA_2SM_LOADES1B_vS1C_EENS_8epilogue10collective18CollectiveEpilogueINS1F_23Sm100TmaWarpSpecializedILi3ELi2ELi32ELb1ELb0EEEJNS5_IJSH_SG_SH_EEENS5_IJNST_ISH_SC_EENST_INSA_ILi32EEESC_EEEEESJ_SK_SJ_SK_NS1F_6fusion15FusionCallbacksIS1J_NS1P_17LinearCombinationISJ_fSJ_fLNS_15FloatRoundStyleE2EEES1K_S1O_JEEENS4_5SM1004TMEM4LOAD26SM100_TMEM_LOAD_32dp32b32xENS4_13SM90_TMA_LOADENS12_INS13_ILi2ELi4ELi3EEES16_NST_INS5_IJS17_S1M_EEENS5_IJS1M_SC_EEEEEEENS4_39AutoVectorizingCopyWithAssumedAlignmentILi128EEENS4_14SM90_TMA_STOREES24_S26_S26_EEEvvEEEEvNT_6ParamsE)
        /*0008*/ 	.word	0x0000007a


	//----- nvinfo : EIATTR_FRAME_SIZE
	.align		4
.L_19:
        /*000c*/ 	.byte	0x04, 0x11
        /*000e*/ 	.short	(.L_21 - .L_20)
	.align		4
.L_20:
        /*0010*/ 	.word	index@($__internal_2_$__cuda_sm10x_tcgen05_guardrail_trap_unallocated_columns_being_dealloced)
        /*0014*/ 	.word	0x00000000


	//----- nvinfo : EIATTR_FRAME_SIZE
	.align		4
.L_21:
        /*0018*/ 	.byte	0x04, 0x11
        /*001a*/ 	.short	(.L_23 - .L_22)
	.align		4
.L_22:
        /*001c*/ 	.word	index@($__internal_1_$__cuda_sm10x_tcgen05_guardrail_trap_phase_invalid_during_alloc)
        /*0020*/ 	.word	0x00000000


	//----- nvinfo : EIATTR_FRAME_SIZE
	.align		4
.L_23:
        /*0024*/ 	.byte	0x04, 0x11
        /*0026*/ 	.short	(.L_25 - .L_24)
	.align		4
.L_24:
        /*0028*/ 	.word	index@($__internal_0_$__cuda_sm10x_tcgen05_guardrail_trap_col_being_dealloced_not_returned_by_alloc)
        /*002c*/ 	.word	0x00000000


	//----- nvinfo : EIATTR_FRAME_SIZE
	.align		4
.L_25:
        /*0030*/ 	.byte	0x04, 0x11
        /*0032*/ 	.short	(.L_27 - .L_26)
	.align		4
.L_26:
        /*0034*/ 	.word	index@(_ZN7cutlass13device_kernelINS_4gemm6kernel13GemmUniversalIN4cute5tupleIJiiiiEEENS1_10collective13CollectiveMmaINS1_35MainloopSm100TmaUmmaWarpSpecializedILi4ELi2ELi4ENS5_IJNS4_1CILi2EEESB_NSA_ILi1EEEEEEEENS5_IJNSA_ILi256EEENSA_ILi64EEENSA_ILi128EEEEEENS_6half_tENS5_IJlSC_lEEESJ_SK_NS4_8TiledMMAINS4_8MMA_AtomIJNS4_26SM100_MMA_F16BF16_2x1SM_SSISJ_SJ_fLi256ELi64ELNS4_4UMMA5MajorE0ELSP_0ELNSO_7ScaleInE0ELSQ_0EEEEEENS4_6LayoutINS5_IJSC_SC_SC_EEENS5_IJNSA_ILi0EEESV_SV_EEEEENS5_IJNS4_10UnderscoreESY_SY_EEEEENS4_28SM100_TMA_2SM_LOAD_MULTICASTENS4_14ComposedLayoutINS4_7SwizzleILi3ELi4ELi3EEENS4_18smem_ptr_flag_bitsILi16EEENST_INS5_IJNSA_ILi8EEESG_EEENS5_IJSG_SC_EEEEEEEvNS4_8identityENS4_18SM100_TMA_2SM_LOADES1B_vS1C_EENS_8epilogue10collective18CollectiveEpilogueINS1F_23Sm100TmaWarpSpecializedILi3ELi2ELi32ELb1ELb0EEEJNS5_IJSH_SG_SH_EEENS5_IJNST_ISH_SC_EENST_INSA_ILi32EEESC_EEEEESJ_SK_SJ_SK_NS1F_6fusion15FusionCallbacksIS1J_NS1P_17LinearCombinationISJ_fSJ_fLNS_15FloatRoundStyleE2EEES1K_S1O_JEEENS4_5SM1004TMEM4LOAD26SM100_TMEM_LOAD_32dp32b32xENS4_13SM90_TMA_LOADENS12_INS13_ILi2ELi4ELi3EEES16_NST_INS5_IJS17_S1M_EEENS5_IJS1M_SC_EEEEEEENS4_39AutoVectorizingCopyWithAssumedAlignmentILi128EEENS4_14SM90_TMA_STOREES24_S26_S26_EEEvvEEEEvNT_6ParamsE)
        /*0038*/ 	.word	0x00000000


	//----- nvinfo : EIATTR_MIN_STACK_SIZE
	.align		4
.L_27:
        /*003c*/ 	.byte	0x04, 0x12
        /*003e*/ 	.short	(.L_29 - .L_28)
	.align		4
.L_28:
        /*0040*/ 	.word	index@(_ZN7cutlass13device_kernelINS_4gemm6kernel13GemmUniversalIN4cute5tupleIJiiiiEEENS1_10collective13CollectiveMmaINS1_35MainloopSm100TmaUmmaWarpSpecializedILi4ELi2ELi4ENS5_IJNS4_1CILi2EEESB_NSA_ILi1EEEEEEEENS5_IJNSA_ILi256EEENSA_ILi64EEENSA_ILi128EEEEEENS_6half_tENS5_IJlSC_lEEESJ_SK_NS4_8TiledMMAINS4_8MMA_AtomIJNS4_26SM100_MMA_F16BF16_2x1SM_SSISJ_SJ_fLi256ELi64ELNS4_4UMMA5MajorE0ELSP_0ELNSO_7ScaleInE0ELSQ_0EEEEEENS4_6LayoutINS5_IJSC_SC_SC_EEENS5_IJNSA_ILi0EEESV_SV_EEEEENS5_IJNS4_10UnderscoreESY_SY_EEEEENS4_28SM100_TMA_2SM_LOAD_MULTICASTENS4_14ComposedLayoutINS4_7SwizzleILi3ELi4ELi3EEENS4_18smem_ptr_flag_bitsILi16EEENST_INS5_IJNSA_ILi8EEESG_EEENS5_IJSG_SC_EEEEEEEvNS4_8identityENS4_18SM100_TMA_2SM_LOADES1B_vS1C_EENS_8epilogue10collective18CollectiveEpilogueINS1F_23Sm100TmaWarpSpecializedILi3ELi2ELi32ELb1ELb0EEEJNS5_IJSH_SG_SH_EEENS5_IJNST_ISH_SC_EENST_INSA_ILi32EEESC_EEEEESJ_SK_SJ_SK_NS1F_6fusion15FusionCallbacksIS1J_NS1P_17LinearCombinationISJ_fSJ_fLNS_15FloatRoundStyleE2EEES1K_S1O_JEEENS4_5SM1004TMEM4LOAD26SM100_TMEM_LOAD_32dp32b32xENS4_13SM90_TMA_LOADENS12_INS13_ILi2ELi4ELi3EEES16_NST_INS5_IJS17_S1M_EEENS5_IJS1M_SC_EEEEEEENS4_39AutoVectorizingCopyWithAssumedAlignmentILi128EEENS4_14SM90_TMA_STOREES24_S26_S26_EEEvvEEEEvNT_6ParamsE)
        /*0044*/ 	.word	0x00000000
.L_29:


//--------------------- .nv.compat                --------------------------
	.section	.nv.compat,"",@"SHT_CUDA_COMPAT_INFO"
	.align	4
        /*0000*/ 	.byte	0x02, 0x09, 0x01, 0x00, 0x02, 0x02, 0x02, 0x00, 0x02, 0x05, 0x05, 0x00, 0x03, 0x07, 0x01, 0x01
        /*0010*/ 	.byte	0x02, 0x03, 0x01, 0x00, 0x02, 0x06, 0x01, 0x00, 0x04, 0x0b, 0x08, 0x00, 0x09, 0x00, 0x00, 0x00
        /*0020*/ 	.byte	0x00, 0x00, 0x00, 0x00


//--------------------- .nv.info._ZN7cutlass13device_kernelINS_4gemm6kernel13GemmUniversalIN4cute5tupleIJiiiiEEENS1_10collective13CollectiveMmaINS1_35MainloopSm100TmaUmmaWarpSpecializedILi4ELi2ELi4ENS5_IJNS4_1CILi2EEESB_NSA_ILi1EEEEEEEENS5_IJNSA_ILi256EEENSA_ILi64EEENSA_ILi128EEEEEENS_6half_tENS5_IJlSC_lEEESJ_SK_NS4_8TiledMMAINS4_8MMA_AtomIJNS4_26SM100_MMA_F16BF16_2x1SM_SSISJ_SJ_fLi256ELi64ELNS4_4UMMA5MajorE0ELSP_0ELNSO_7ScaleInE0ELSQ_0EEEEEENS4_6LayoutINS5_IJSC_SC_SC_EEENS5_IJNSA_ILi0EEESV_SV_EEEEENS5_IJNS4_10UnderscoreESY_SY_EEEEENS4_28SM100_TMA_2SM_LOAD_MULTICASTENS4_14ComposedLayoutINS4_7SwizzleILi3ELi4ELi3EEENS4_18smem_ptr_flag_bitsILi16EEENST_INS5_IJNSA_ILi8EEESG_EEENS5_IJSG_SC_EEEEEEEvNS4_8identityENS4_18SM100_TMA_2SM_LOADES1B_vS1C_EENS_8epilogue10collective18CollectiveEpilogueINS1F_23Sm100TmaWarpSpecializedILi3ELi2ELi32ELb1ELb0EEEJNS5_IJSH_SG_SH_EEENS5_IJNST_ISH_SC_EENST_INSA_ILi32EEESC_EEEEESJ_SK_SJ_SK_NS1F_6fusion15FusionCallbacksIS1J_NS1P_17LinearCombinationISJ_fSJ_fLNS_15FloatRoundStyleE2EEES1K_S1O_JEEENS4_5SM1004TMEM4LOAD26SM100_TMEM_LOAD_32dp32b32xENS4_13SM90_TMA_LOADENS12_INS13_ILi2ELi4ELi3EEES16_NST_INS5_IJS17_S1M_EEENS5_IJS1M_SC_EEEEEEENS4_39AutoVectorizingCopyWithAssumedAlignmentILi128EEENS4_14SM90_TMA_STOREES24_S26_S26_EEEvvEEEEvNT_6ParamsE --------------------------
	.section	.nv.info._ZN7cutlass13device_kernelINS_4gemm6kernel13GemmUniversalIN4cute5tupleIJiiiiEEENS1_10collective13CollectiveMmaINS1_35MainloopSm100TmaUmmaWarpSpecializedILi4ELi2ELi4ENS5_IJNS4_1CILi2EEESB_NSA_ILi1EEEEEEEENS5_IJNSA_ILi256EEENSA_ILi64EEENSA_ILi128EEEEEENS_6half_tENS5_IJlSC_lEEESJ_SK_NS4_8TiledMMAINS4_8MMA_AtomIJNS4_26SM100_MMA_F16BF16_2x1SM_SSISJ_SJ_fLi256ELi64ELNS4_4UMMA5MajorE0ELSP_0ELNSO_7ScaleInE0ELSQ_0EEEEEENS4_6LayoutINS5_IJSC_SC_SC_EEENS5_IJNSA_ILi0EEESV_SV_EEEEENS5_IJNS4_10UnderscoreESY_SY_EEEEENS4_28SM100_TMA_2SM_LOAD_MULTICASTENS4_14ComposedLayoutINS4_7SwizzleILi3ELi4ELi3EEENS4_18smem_ptr_flag_bitsILi16EEENST_INS5_IJNSA_ILi8EEESG_EEENS5_IJSG_SC_EEEEEEEvNS4_8identityENS4_18SM100_TMA_2SM_LOADES1B_vS1C_EENS_8epilogue10collective18CollectiveEpilogueINS1F_23Sm100TmaWarpSpecializedILi3ELi2ELi32ELb1ELb0EEEJNS5_IJSH_SG_SH_EEENS5_IJNST_ISH_SC_EENST_INSA_ILi32EEESC_EEEEESJ_SK_SJ_SK_NS1F_6fusion15FusionCallbacksIS1J_NS1P_17LinearCombinationISJ_fSJ_fLNS_15FloatRoundStyleE2EEES1K_S1O_JEEENS4_5SM1004TMEM4LOAD26SM100_TMEM_LOAD_32dp32b32xENS4_13SM90_TMA_LOADENS12_INS13_ILi2ELi4ELi3EEES16_NST_INS5_IJS17_S1M_EEENS5_IJS1M_SC_EEEEEEENS4_39AutoVectorizingCopyWithAssumedAlignmentILi128EEENS4_14SM90_TMA_STOREES24_S26_S26_EEEvvEEEEvNT_6ParamsE,"",@"SHT_CUDA_INFO"
	.sectionflags	@""
	.align	4


	//----- nvinfo : EIATTR_CUDA_API_VERSION
	.align		4
        /*0000*/ 	.byte	0x04, 0x37
        /*0002*/ 	.short	(.L_31 - .L_30)
.L_30:
        /*0004*/ 	.word	0x00000082


	//----- nvinfo : EIATTR_KPARAM_INFO
	.align		4
.L_31:
        /*0008*/ 	.byte	0x04, 0x17
        /*000a*/ 	.short	(.L_33 - .L_32)
.L_32:
        /*000c*/ 	.word	0x00000000
        /*0010*/ 	.short	0x0000
        /*0012*/ 	.short	0x0000
        /*0014*/ 	.byte	0x00, 0xf0, 0x01, 0x20


	//----- nvinfo : EIATTR_AT_ENTRY_FRAGMENTS
	.align		4
.L_33:
        /*0018*/ 	.byte	0x04, 0x4f
        /*001a*/ 	.short	(.L_35 - .L_34)


	//   ....[0]....
.L_34:
        /*001c*/ 	.word	0x00000007


	//----- nvinfo : EIATTR_RESERVED_SMEM_USED
	.align		4
.L_35:
        /*0020*/ 	.byte	0x01, 0x41
	.zero		2


	//----- nvinfo : EIATTR_SPARSE_MMA_MASK
	.align		4
        /*0024*/ 	.byte	0x03, 0x50
        /*0026*/ 	.short	0x0000


	//----- nvinfo : EIATTR_TCGEN05_2CTA_USED
	.align		4
        /*0028*/ 	.byte	0x01, 0x52
	.zero		2


	//----- nvinfo : EIATTR_MAXREG_COUNT
	.align		4
        /*002c*/ 	.byte	0x03, 0x1b
        /*002e*/ 	.short	0x00ff


	//----- nvinfo : EIATTR_NUM_BARRIERS
	.align		4
        /*0030*/ 	.byte	0x02, 0x4c
        /*0032*/ 	.byte	0x07
	.zero		1


	//----- nvinfo : EIATTR_EXTERNS
	.align		4
        /*0034*/ 	.byte	0x04, 0x0f
        /*0036*/ 	.short	(.L_37 - .L_36)


	//   ....[0]....
	.align		4
.L_36:
        /*0038*/ 	.word	index@(__assertfail)


	//----- nvinfo : EIATTR_MERCURY_ISA_VERSION
	.align		4
.L_37:
        /*003c*/ 	.byte	0x03, 0x5f
        /*003e*/ 	.short	0x0101


	//----- nvinfo : EIATTR_INT_WARP_WIDE_INSTR_OFFSETS
	.align		4
        /*0040*/ 	.byte	0x04, 0x31
        /*0042*/ 	.short	(.L_39 - .L_38)


	//   ....[0]....
.L_38:
        /*0044*/ 	.word	0x00000d50


	//   ....[1]....
        /*0048*/ 	.word	0x00000df0


	//   ....[2]....
        /*004c*/ 	.word	0x00004680


	//   ....[3]....
        /*0050*/ 	.word	0x000046a0


	//   ....[4]....
        /*0054*/ 	.word	0x000046d0


	//   ....[5]....
        /*0058*/ 	.word	0x000052a0


	//   ....[6]....
        /*005c*/ 	.word	0x00005320


	//   ....[7]....
        /*0060*/ 	.word	0x00005420


	//   ....[8]....
        /*0064*/ 	.word	0x00005530


	//----- nvinfo : EIATTR_COOP_GROUP_MASK_REGIDS
	.align		4
.L_39:
        /*0068*/ 	.byte	0x04, 0x29
        /*006a*/ 	.short	(.L_41 - .L_40)


	//   ....[0]....
.L_40:
        /*006c*/ 	.word	0xffffffff


	//   ....[1]....
        /*0070*/ 	.word	0xffffffff


	//   ....[2]....
        /*0074*/ 	.word	0xffffffff


	//   ....[3]....
        /*0078*/ 	.word	0xffffffff


	//   ....[4]....
        /*007c*/ 	.word	0xffffffff


	//   ....[5]....
        /*0080*/ 	.word	0xffffffff


	//   ....[6]....
        /*0084*/ 	.word	0xffffffff


	//   ....[7]....
        /*0088*/ 	.word	0xffffffff


	//   ....[8]....
        /*008c*/ 	.word	0xffffffff


	//   ....[9]....
        /*0090*/ 	.word	0xffffffff


	//   ....[10]....
        /*0094*/ 	.word	0xffffffff


	//   ....[11]....
        /*0098*/ 	.word	0xffffffff


	//   ....[12]....
        /*009c*/ 	.word	0xffffffff


	//   ....[13]....
        /*00a0*/ 	.word	0xffffffff


	//----- nvinfo : EIATTR_COOP_GROUP_INSTR_OFFSETS
	.align		4
.L_41:
        /*00a4*/ 	.byte	0x04, 0x28
        /*00a6*/ 	.short	(.L_43 - .L_42)


	//   ....[0]....
.L_42:
        /*00a8*/ 	.word	0x000000b0


	//   ....[1]....
        /*00ac*/ 	.word	0x00000520


	//   ....[2]....
        /*00b0*/ 	.word	0x000006e0


	//   ....[3]....
        /*00b4*/ 	.word	0x00000850


	//   ....[4]....
        /*00b8*/ 	.word	0x00000940


	//   ....[5]....
        /*00bc*/ 	.word	0x00000aa0


	//   ....[6]....
        /*00c0*/ 	.word	0x00000c30


	//   ....[7]....
        /*00c4*/ 	.word	0x00000e70


	//   ....[8]....
        /*00c8*/ 	.word	0x000023e0


	//   ....[9]....
        /*00cc*/ 	.word	0x000032a0


	//   ....[10]....
        /*00d0*/ 	.word	0x00003770


	//   ....[11]....
        /*00d4*/ 	.word	0x000037a0


	//   ....[12]....
        /*00d8*/ 	.word	0x00004580


	//   ....[13]....
        /*00dc*/ 	.word	0x00004790


	//----- nvinfo : EIATTR_VRC_CTA_INIT_COUNT
	.align		4
.L_43:
        /*00e0*/ 	.byte	0x02, 0x4a
        /*00e2*/ 	.byte	0x80
	.zero		1


	//----- nvinfo : EIATTR_SYSCALL_OFFSETS
	.align		4
        /*00e4*/ 	.byte	0x04, 0x46
        /*00e6*/ 	.short	(.L_45 - .L_44)


	//   ....[0]....
.L_44:
        /*00e8*/ 	.word	0x00006210


	//   ....[1]....
        /*00ec*/ 	.word	0x00006300


	//   ....[2]....
        /*00f0*/ 	.word	0x00006ba0


	//   ....[3]....
        /*00f4*/ 	.word	0x00007870


	//----- nvinfo : EIATTR_MBARRIER_INSTR_OFFSETS
	.align		4
.L_45:
        /*00f8*/ 	.byte	0x04, 0x39
        /*00fa*/ 	.short	(.L_47 - .L_46)


	//   ....[0]....
.L_46:
        /*00fc*/ 	.word	0x00000650
        /*0100*/ 	.word	0x000000ff
        /*0104*/ 	.word	0x00000000
        /*0108*/ 	.short	0x0100
        /*010a*/ 	.byte	0x04
	.zero		1


	//   ....[1]....
        /*010c*/ 	.word	0x00000660
        /*0110*/ 	.word	0x000000ff
        /*0114*/ 	.word	0x00000020
        /*0118*/ 	.short	0x0100
        /*011a*/ 	.byte	0x04
	.zero		1


	//   ....[2]....
        /*011c*/ 	.word	0x00000670
        /*0120*/ 	.word	0x000000ff
        /*0124*/ 	.word	0x00000008
        /*0128*/ 	.short	0x0100
        /*012a*/ 	.byte	0x04
	.zero		1


	//   ....[3]....
        /*012c*/ 	.word	0x00000680
        /*0130*/ 	.word	0x000000ff
        /*0134*/ 	.word	0x00000028
        /*0138*/ 	.short	0x0100
        /*013a*/ 	.byte	0x04
	.zero		1


	//   ....[4]....
        /*013c*/ 	.word	0x00000690
        /*0140*/ 	.word	0x000000ff
        /*0144*/ 	.word	0x00000010
        /*0148*/ 	.short	0x0100
        /*014a*/ 	.byte	0x04
	.zero		1


	//   ....[5]....
        /*014c*/ 	.word	0x000006a0
        /*0150*/ 	.word	0x000000ff
        /*0154*/ 	.word	0x00000030
        /*0158*/ 	.short	0x0100
        /*015a*/ 	.byte	0x04
	.zero		1


	//   ....[6]....
        /*015c*/ 	.word	0x000006b0
        /*0160*/ 	.word	0x000000ff
        /*0164*/ 	.word	0x00000018
        /*0168*/ 	.short	0x0100
        /*016a*/ 	.byte	0x04
	.zero		1


	//   ....[7]....
        /*016c*/ 	.word	0x000006c0
        /*0170*/ 	.word	0x000000ff
        /*0174*/ 	.word	0x00000038
        /*0178*/ 	.short	0x0100
        /*017a*/ 	.byte	0x04
	.zero		1


	//   ....[8]....
        /*017c*/ 	.word	0x000007e0
        /*0180*/ 	.word	0x000000ff
        /*0184*/ 	.word	0x00000040
        /*0188*/ 	.short	0x0100
        /*018a*/ 	.byte	0x04
	.zero		1


	//   ....[9]....
        /*018c*/ 	.word	0x000007f0
        /*0190*/ 	.word	0x000000ff
        /*0194*/ 	.word	0x00000058
        /*0198*/ 	.short	0x0100
        /*019a*/ 	.byte	0x04
	.zero		1


	//   ....[10]....
        /*019c*/ 	.word	0x00000800
        /*01a0*/ 	.word	0x000000ff
        /*01a4*/ 	.word	0x00000048
        /*01a8*/ 	.short	0x0100
        /*01aa*/ 	.byte	0x04
	.zero		1


	//   ....[11]....
        /*01ac*/ 	.word	0x00000810
        /*01b0*/ 	.word	0x000000ff
        /*01b4*/ 	.word	0x00000060
        /*01b8*/ 	.short	0x0100
        /*01ba*/ 	.byte	0x04
	.zero		1


	//   ....[12]....
        /*01bc*/ 	.word	0x00000820
        /*01c0*/ 	.word	0x000000ff
        /*01c4*/ 	.word	0x00000050
        /*01c8*/ 	.short	0x0100
        /*01ca*/ 	.byte	0x04
	.zero		1


	//   ....[13]....
        /*01cc*/ 	.word	0x00000830
        /*01d0*/ 	.word	0x000000ff
        /*01d4*/ 	.word	0x00000068
        /*01d8*/ 	.short	0x0100
        /*01da*/ 	.byte	0x04
	.zero		1


	//   ....[14]....
        /*01dc*/ 	.word	0x00000910
        /*01e0*/ 	.word	0x000000ff
        /*01e4*/ 	.word	0x00000070
        /*01e8*/ 	.short	0x0100
        /*01ea*/ 	.byte	0x06
	.zero		1


	//   ....[15]....
        /*01ec*/ 	.word	0x00000920
        /*01f0*/ 	.word	0x000000ff
        /*01f4*/ 	.word	0x00000078
        /*01f8*/ 	.short	0x0100
        /*01fa*/ 	.byte	0x06
	.zero		1


	//   ....[16]....
        /*01fc*/ 	.word	0x00000a50
        /*0200*/ 	.word	0x000000ff
        /*0204*/ 	.word	0x00000080
        /*0208*/ 	.short	0x0100
        /*020a*/ 	.byte	0x06
	.zero		1


	//   ....[17]....
        /*020c*/ 	.word	0x00000a60
        /*0210*/ 	.word	0x000000ff
        /*0214*/ 	.word	0x00000090
        /*0218*/ 	.short	0x0100
        /*021a*/ 	.byte	0x06
	.zero		1


	//   ....[18]....
        /*021c*/ 	.word	0x00000a70
        /*0220*/ 	.word	0x000000ff
        /*0224*/ 	.word	0x00000088
        /*0228*/ 	.short	0x0100
        /*022a*/ 	.byte	0x06
	.zero		1


	//   ....[19]....
        /*022c*/ 	.word	0x00000a80
        /*0230*/ 	.word	0x000000ff
        /*0234*/ 	.word	0x00000098
        /*0238*/ 	.short	0x0100
        /*023a*/ 	.byte	0x06
	.zero		1


	//   ....[20]....
        /*023c*/ 	.word	0x00000ba0
        /*0240*/ 	.word	0x000000ff
        /*0244*/ 	.word	0x000000a0
        /*0248*/ 	.short	0x0100
        /*024a*/ 	.byte	0x04
	.zero		1


	//   ....[21]....
        /*024c*/ 	.word	0x00000bb0
        /*0250*/ 	.word	0x000000ff
        /*0254*/ 	.word	0x000000c0
        /*0258*/ 	.short	0x0100
        /*025a*/ 	.byte	0x04
	.zero		1


	//   ....[22]....
        /*025c*/ 	.word	0x00000bc0
        /*0260*/ 	.word	0x000000ff
        /*0264*/ 	.word	0x000000a8
        /*0268*/ 	.short	0x0100
        /*026a*/ 	.byte	0x04
	.zero		1


	//   ....[23]....
        /*026c*/ 	.word	0x00000bd0
        /*0270*/ 	.word	0x000000ff
        /*0274*/ 	.word	0x000000c8
        /*0278*/ 	.short	0x0100
        /*027a*/ 	.byte	0x04
	.zero		1


	//   ....[24]....
        /*027c*/ 	.word	0x00000be0
        /*0280*/ 	.word	0x000000ff
        /*0284*/ 	.word	0x000000b0
        /*0288*/ 	.short	0x0100
        /*028a*/ 	.byte	0x04
	.zero		1


	//   ....[25]....
        /*028c*/ 	.word	0x00000bf0
        /*0290*/ 	.word	0x000000ff
        /*0294*/ 	.word	0x000000d0
        /*0298*/ 	.short	0x0100
        /*029a*/ 	.byte	0x04
	.zero		1


	//   ....[26]....
        /*029c*/ 	.word	0x00000c00
        /*02a0*/ 	.word	0x000000ff
        /*02a4*/ 	.word	0x000000b8
        /*02a8*/ 	.short	0x0100
        /*02aa*/ 	.byte	0x04
	.zero		1


	//   ....[27]....
        /*02ac*/ 	.word	0x00000c10
        /*02b0*/ 	.word	0x000000ff
        /*02b4*/ 	.word	0x000000d8
        /*02b8*/ 	.short	0x0100
        /*02ba*/ 	.byte	0x04
	.zero		1


	//   ....[28]....
        /*02bc*/ 	.word	0x00000d00
        /*02c0*/ 	.word	0x000000ff
        /*02c4*/ 	.word	0x000000e0
        /*02c8*/ 	.short	0x0100
        /*02ca*/ 	.byte	0x04
	.zero		1


	//   ....[29]....
        /*02cc*/ 	.word	0x00000d10
        /*02d0*/ 	.word	0x000000ff
        /*02d4*/ 	.word	0x000000f0
        /*02d8*/ 	.short	0x0100
        /*02da*/ 	.byte	0x04
	.zero		1


	//   ....[30]....
        /*02dc*/ 	.word	0x00000d20
        /*02e0*/ 	.word	0x000000ff
        /*02e4*/ 	.word	0x000000e8
        /*02e8*/ 	.short	0x0100
        /*02ea*/ 	.byte	0x04
	.zero		1


	//   ....[31]....
        /*02ec*/ 	.word	0x00000d30
        /*02f0*/ 	.word	0x000000ff
        /*02f4*/ 	.word	0x000000f8
        /*02f8*/ 	.short	0x0100
        /*02fa*/ 	.byte	0x04
	.zero		1


	//   ....[32]....
        /*02fc*/ 	.word	0x00000e30
        /*0300*/ 	.word	0x000000ff
        /*0304*/ 	.word	0x00000100
        /*0308*/ 	.short	0x0100
        /*030a*/ 	.byte	0x06
	.zero		1


	//   ....[33]....
        /*030c*/ 	.word	0x00001a30
        /*0310*/ 	.word	0x00000003
        /*0314*/ 	.word	0x000000f0
        /*0318*/ 	.short	0x010a
        /*031a*/ 	.byte	0xff
	.zero		1


	//   ....[34]....
        /*031c*/ 	.word	0x00001a60
        /*0320*/ 	.word	0x00000003
        /*0324*/ 	.word	0x000000e0
        /*0328*/ 	.short	0x0101
        /*032a*/ 	.byte	0xff
	.zero		1


	//   ....[35]....
        /*032c*/ 	.word	0x00001b20
        /*0330*/ 	.word	0x000000ff
        /*0334*/ 	.word	0x00000020
        /*0338*/ 	.short	0x010a
        /*033a*/ 	.byte	0x04
	.zero		1


	//   ....[36]....
        /*033c*/ 	.word	0x00001bf0
        /*0340*/ 	.word	0x000000ff
        /*0344*/ 	.word	0x00000020
        /*0348*/ 	.short	0x010a
        /*034a*/ 	.byte	0x21
	.zero		1


	//   ....[37]....
        /*034c*/ 	.word	0x00001da0
        /*0350*/ 	.word	0x000000ff
        /*0354*/ 	.word	0x00000020
        /*0358*/ 	.short	0x010a
        /*035a*/ 	.byte	0x05
	.zero		1


	//   ....[38]....
        /*035c*/ 	.word	0x00001f80
        /*0360*/ 	.word	0x000000ff
        /*0364*/ 	.word	0x00000078
        /*0368*/ 	.short	0x0101
        /*036a*/ 	.byte	0x0e
	.zero		1


	//   ....[39]....
        /*036c*/ 	.word	0x00001fa0
        /*0370*/ 	.word	0x000000ff
        /*0374*/ 	.word	0x00000020
        /*0378*/ 	.short	0x010a
        /*037a*/ 	.byte	0x04
	.zero		1


	//   ....[40]....
        /*037c*/ 	.word	0x00002020
        /*0380*/ 	.word	0x000000ff
        /*0384*/ 	.word	0x00000020
        /*0388*/ 	.short	0x010a
        /*038a*/ 	.byte	0x07
	.zero		1


	//   ....[41]....
        /*038c*/ 	.word	0x00002160
        /*0390*/ 	.word	0x000000ff
        /*0394*/ 	.word	0x00000020
        /*0398*/ 	.short	0x010a
        /*039a*/ 	.byte	0x04
	.zero		1


	//   ....[42]....
        /*039c*/ 	.word	0x00002410
        /*03a0*/ 	.word	0x00000003
        /*03a4*/ 	.word	0x00000080
        /*03a8*/ 	.short	0x010a
        /*03aa*/ 	.byte	0xff
	.zero		1


	//   ....[43]....
        /*03ac*/ 	.word	0x00002560
        /*03b0*/ 	.word	0x00000000
        /*03b4*/ 	.word	0x00000000
        /*03b8*/ 	.short	0x0101
        /*03ba*/ 	.byte	0xff
	.zero		1


	//   ....[44]....
        /*03bc*/ 	.word	0x00002b20
        /*03c0*/ 	.word	0x000000ff
        /*03c4*/ 	.word	0x00000000
        /*03c8*/ 	.short	0x010a
        /*03ca*/ 	.byte	0x04
	.zero		1


	//   ....[45]....
        /*03cc*/ 	.word	0x00002bb0
        /*03d0*/ 	.word	0x000000ff
        /*03d4*/ 	.word	0x00000000
        /*03d8*/ 	.short	0x010a
        /*03da*/ 	.byte	0x05
	.zero		1


	//   ....[46]....
        /*03dc*/ 	.word	0x00002c40
        /*03e0*/ 	.word	0x000000ff
        /*03e4*/ 	.word	0x00000000
        /*03e8*/ 	.short	0x010a
        /*03ea*/ 	.byte	0x05
	.zero		1


	//   ....[47]....
        /*03ec*/ 	.word	0x00002ce0
        /*03f0*/ 	.word	0x00000000
        /*03f4*/ 	.word	0x00000000
        /*03f8*/ 	.short	0x010a
        /*03fa*/ 	.byte	0xff
	.zero		1


	//   ....[48]....
        /*03fc*/ 	.word	0x00002e00
        /*0400*/ 	.word	0x00000000
        /*0404*/ 	.word	0x000000e0
        /*0408*/ 	.short	0x010a
        /*040a*/ 	.byte	0xff
	.zero		1


	//   ....[49]....
        /*040c*/ 	.word	0x00002e70
        /*0410*/ 	.word	0x00000004
        /*0414*/ 	.word	0x00000000
        /*0418*/ 	.short	0x0101
        /*041a*/ 	.byte	0xff
	.zero		1


	//   ....[50]....
        /*041c*/ 	.word	0x00002e90
        /*0420*/ 	.word	0x000000ff
        /*0424*/ 	.word	0x00000090
        /*0428*/ 	.short	0x010a
        /*042a*/ 	.byte	0x04
	.zero		1


	//   ....[51]....
        /*042c*/ 	.word	0x00002fb0
        /*0430*/ 	.word	0x00000000
        /*0434*/ 	.word	0x00000080
        /*0438*/ 	.short	0x010a
        /*043a*/ 	.byte	0xff
	.zero		1


	//   ....[52]....
        /*043c*/ 	.word	0x000030b0
        /*0440*/ 	.word	0x00000000
        /*0444*/ 	.word	0x00000000
        /*0448*/ 	.short	0x0101
        /*044a*/ 	.byte	0xff
	.zero		1


	//   ....[53]....
        /*044c*/ 	.word	0x00003140
        /*0450*/ 	.word	0x000000ff
        /*0454*/ 	.word	0x00000090
        /*0458*/ 	.short	0x0106
        /*045a*/ 	.byte	0x04
	.zero		1


	//   ....[54]....
        /*045c*/ 	.word	0x00003160
        /*0460*/ 	.word	0x000000ff
        /*0464*/ 	.word	0x00000090
        /*0468*/ 	.short	0x010a
        /*046a*/ 	.byte	0x04
	.zero		1


	//   ....[55]....
        /*046c*/ 	.word	0x000031f0
        /*0470*/ 	.word	0x000000ff
        /*0474*/ 	.word	0x00000090
        /*0478*/ 	.short	0x0106
        /*047a*/ 	.byte	0x07
	.zero		1


	//   ....[56]....
        /*047c*/ 	.word	0x00003230
        /*0480*/ 	.word	0x00000000
        /*0484*/ 	.word	0x00000090
        /*0488*/ 	.short	0x010a
        /*048a*/ 	.byte	0xff
	.zero		1


	//   ....[57]....
        /*048c*/ 	.word	0x00003470
        /*0490*/ 	.word	0x000000ff
        /*0494*/ 	.word	0x00000008
        /*0498*/ 	.short	0x010a
        /*049a*/ 	.byte	0x05
	.zero		1


	//   ....[58]....
        /*049c*/ 	.word	0x00003490
        /*04a0*/ 	.word	0x000000ff
        /*04a4*/ 	.word	0x00000008
        /*04a8*/ 	.short	0x010a
        /*04aa*/ 	.byte	0x05
	.zero		1


	//   ....[59]....
        /*04ac*/ 	.word	0x00003620
        /*04b0*/ 	.word	0x000000ff
        /*04b4*/ 	.word	0x00000008
        /*04b8*/ 	.short	0x010a
        /*04ba*/ 	.byte	0x05
	.zero		1


	//   ....[60]....
        /*04bc*/ 	.word	0x00003640
        /*04c0*/ 	.word	0x000000ff
        /*04c4*/ 	.word	0x00000008
        /*04c8*/ 	.short	0x010a
        /*04ca*/ 	.byte	0x05
	.zero		1


	//   ....[61]....
        /*04cc*/ 	.word	0x00003700
        /*04d0*/ 	.word	0x000000ff
        /*04d4*/ 	.word	0x00000000
        /*04d8*/ 	.short	0x0101
        /*04da*/ 	.byte	0x04
	.zero		1


	//   ....[62]....
        /*04dc*/ 	.word	0x00003ac0
        /*04e0*/ 	.word	0x00000000
        /*04e4*/ 	.word	0x00000080
        /*04e8*/ 	.short	0x010a
        /*04ea*/ 	.byte	0xff
	.zero		1


	//   ....[63]....
        /*04ec*/ 	.word	0x00003b80
        /*04f0*/ 	.word	0x00000000
        /*04f4*/ 	.word	0x00000000
        /*04f8*/ 	.short	0x0101
        /*04fa*/ 	.byte	0xff
	.zero		1


	//   ....[64]....
        /*04fc*/ 	.word	0x00003c40
        /*0500*/ 	.word	0x000000ff
        /*0504*/ 	.word	0x00000000
        /*0508*/ 	.short	0x010a
        /*050a*/ 	.byte	0x04
	.zero		1


	//   ....[65]....
        /*050c*/ 	.word	0x00003c50
        /*0510*/ 	.word	0x000000ff
        /*0514*/ 	.word	0x000000c0
        /*0518*/ 	.short	0x010a
        /*051a*/ 	.byte	0x2e
	.zero		1


	//   ....[66]....
        /*051c*/ 	.word	0x00003d00
        /*0520*/ 	.word	0x000000ff
        /*0524*/ 	.word	0x00000000
        /*0528*/ 	.short	0x010a
        /*052a*/ 	.byte	0x07
	.zero		1


	//   ....[67]....
        /*052c*/ 	.word	0x00003e30
        /*0530*/ 	.word	0x000000ff
        /*0534*/ 	.word	0x00000000
        /*0538*/ 	.short	0x010a
        /*053a*/ 	.byte	0x04
	.zero		1


	//   ....[68]....
        /*053c*/ 	.word	0x00004270
        /*0540*/ 	.word	0x000000ff
        /*0544*/ 	.word	0x00000000
        /*0548*/ 	.short	0x010a
        /*054a*/ 	.byte	0x04
	.zero		1


	//   ....[69]....
        /*054c*/ 	.word	0x00004300
        /*0550*/ 	.word	0x000000ff
        /*0554*/ 	.word	0x00000000
        /*0558*/ 	.short	0x010a
        /*055a*/ 	.byte	0x05
	.zero		1


	//   ....[70]....
        /*055c*/ 	.word	0x00004390
        /*0560*/ 	.word	0x000000ff
        /*0564*/ 	.word	0x00000000
        /*0568*/ 	.short	0x010a
        /*056a*/ 	.byte	0x05
	.zero		1


	//   ....[71]....
        /*056c*/ 	.word	0x00004430
        /*0570*/ 	.word	0x00000000
        /*0574*/ 	.word	0x00000000
        /*0578*/ 	.short	0x010a
        /*057a*/ 	.byte	0xff
	.zero		1


	//   ....[72]....
        /*057c*/ 	.word	0x00004470
        /*0580*/ 	.word	0x00000000
        /*0584*/ 	.word	0x00000000
        /*0588*/ 	.short	0x010a
        /*058a*/ 	.byte	0xff
	.zero		1


	//   ....[73]....
        /*058c*/ 	.word	0x000044e0
        /*0590*/ 	.word	0x000000ff
        /*0594*/ 	.word	0x00000000
        /*0598*/ 	.short	0x0101
        /*059a*/ 	.byte	0x04
	.zero		1


	//   ....[74]....
        /*059c*/ 	.word	0x00004520
        /*05a0*/ 	.word	0x000000ff
        /*05a4*/ 	.word	0x00000100
        /*05a8*/ 	.short	0x010a
        /*05aa*/ 	.byte	0x29
	.zero		1


	//   ....[75]....
        /*05ac*/ 	.word	0x00004570
        /*05b0*/ 	.word	0x000000ff
        /*05b4*/ 	.word	0x00000000
        /*05b8*/ 	.short	0x0101
        /*05ba*/ 	.byte	0x04
	.zero		1


	//   ....[76]....
        /*05bc*/ 	.word	0x000049d0
        /*05c0*/ 	.word	0x0000000c
        /*05c4*/ 	.word	0x00000080
        /*05c8*/ 	.short	0x010a
        /*05ca*/ 	.byte	0xff
	.zero		1


	//   ....[77]....
        /*05cc*/ 	.word	0x00004b40
        /*05d0*/ 	.word	0x00000000
        /*05d4*/ 	.word	0x00000000
        /*05d8*/ 	.short	0x0101
        /*05da*/ 	.byte	0xff
	.zero		1


	//   ....[78]....
        /*05dc*/ 	.word	0x00004fc0
        /*05e0*/ 	.word	0x000000ff
        /*05e4*/ 	.word	0x00000078
        /*05e8*/ 	.short	0x010a
        /*05ea*/ 	.byte	0x18
	.zero		1


	//   ....[79]....
        /*05ec*/ 	.word	0x00005180
        /*05f0*/ 	.word	0x000000ff
        /*05f4*/ 	.word	0x00000058
        /*05f8*/ 	.short	0x010a
        /*05fa*/ 	.byte	0x04
	.zero		1


	//   ....[80]....
        /*05fc*/ 	.word	0x00005350
        /*0600*/ 	.word	0x000000ff
        /*0604*/ 	.word	0x00000040
        /*0608*/ 	.short	0x010b
        /*060a*/ 	.byte	0x04
	.zero		1


	//   ....[81]....
        /*060c*/ 	.word	0x00005360
        /*0610*/ 	.word	0x000000ff
        /*0614*/ 	.word	0x00000000
        /*0618*/ 	.short	0x0101
        /*061a*/ 	.byte	0x14
	.zero		1


	//   ....[82]....
        /*061c*/ 	.word	0x00005370
        /*0620*/ 	.word	0x000000ff
        /*0624*/ 	.word	0x00000058
        /*0628*/ 	.short	0x010a
        /*062a*/ 	.byte	0x05
	.zero		1


	//   ....[83]....
        /*062c*/ 	.word	0x00005560
        /*0630*/ 	.word	0x000000ff
        /*0634*/ 	.word	0x00000040
        /*0638*/ 	.short	0x010b
        /*063a*/ 	.byte	0x05
	.zero		1


	//   ....[84]....
        /*063c*/ 	.word	0x00005570
        /*0640*/ 	.word	0x000000ff
        /*0644*/ 	.word	0x00000000
        /*0648*/ 	.short	0x0101
        /*064a*/ 	.byte	0x04
	.zero		1


	//   ....[85]....
        /*064c*/ 	.word	0x00005610
        /*0650*/ 	.word	0x000000ff
        /*0654*/ 	.word	0x00000000
        /*0658*/ 	.short	0x010a
        /*065a*/ 	.byte	0x04
	.zero		1


	//   ....[86]....
        /*065c*/ 	.word	0x000056a0
        /*0660*/ 	.word	0x000000ff
        /*0664*/ 	.word	0x00000000
        /*0668*/ 	.short	0x010a
        /*066a*/ 	.byte	0x05
	.zero		1


	//   ....[87]....
        /*066c*/ 	.word	0x00005740
        /*0670*/ 	.word	0x00000000
        /*0674*/ 	.word	0x00000000
        /*0678*/ 	.short	0x010a
        /*067a*/ 	.byte	0xff
	.zero		1


	//   ....[88]....
        /*067c*/ 	.word	0x00005a80
        /*0680*/ 	.word	0x00000000
        /*0684*/ 	.word	0x00000080
        /*0688*/ 	.short	0x010a
        /*068a*/ 	.byte	0xff
	.zero		1


	//   ....[89]....
        /*068c*/ 	.word	0x00005b50
        /*0690*/ 	.word	0x00000000
        /*0694*/ 	.word	0x00000000
        /*0698*/ 	.short	0x0101
        /*069a*/ 	.byte	0xff
	.zero		1


	//   ....[90]....
        /*069c*/ 	.word	0x000067f0
        /*06a0*/ 	.word	0x00000000
        /*06a4*/ 	.word	0x00000040
        /*06a8*/ 	.short	0x010a
        /*06aa*/ 	.byte	0xff
	.zero		1


	//   ....[91]....
        /*06ac*/ 	.word	0x00006860
        /*06b0*/ 	.word	0x00000059
        /*06b4*/ 	.word	0x000000a0
        /*06b8*/ 	.short	0x010a
        /*06ba*/ 	.byte	0xff
	.zero		1


	//   ....[92]....
        /*06bc*/ 	.word	0x00006950
        /*06c0*/ 	.word	0x00000000
        /*06c4*/ 	.word	0x00000040
        /*06c8*/ 	.short	0x010a
        /*06ca*/ 	.byte	0xff
	.zero		1


	//   ....[93]....
        /*06cc*/ 	.word	0x00006a80
        /*06d0*/ 	.word	0x00000059
        /*06d4*/ 	.word	0x000000a0
        /*06d8*/ 	.short	0x010a
        /*06da*/ 	.byte	0xff
	.zero		1


	//   ....[94]....
        /*06dc*/ 	.word	0x000075b0
        /*06e0*/ 	.word	0x00000000
        /*06e4*/ 	.word	0x00000000
        /*06e8*/ 	.short	0x0101
        /*06ea*/ 	.byte	0xff
	.zero		1


	//   ....[95]....
        /*06ec*/ 	.word	0x000075c0
        /*06f0*/ 	.word	0x00000002
        /*06f4*/ 	.word	0x00000040
        /*06f8*/ 	.short	0x010a
        /*06fa*/ 	.byte	0xff
	.zero		1


	//   ....[96]....
        /*06fc*/ 	.word	0x00007690
        /*0700*/ 	.word	0x00000002
        /*0704*/ 	.word	0x00000040
        /*0708*/ 	.short	0x010a
        /*070a*/ 	.byte	0xff
	.zero		1


	//   ....[97]....
        /*070c*/ 	.word	0x00007960
        /*0710*/ 	.word	0x00000059
        /*0714*/ 	.word	0x00000000
        /*0718*/ 	.short	0x0101
        /*071a*/ 	.byte	0xff
	.zero		1


	//   ....[98]....
        /*071c*/ 	.word	0x00008330
        /*0720*/ 	.word	0x00000002
        /*0724*/ 	.word	0x00000000
        /*0728*/ 	.short	0x0101
        /*072a*/ 	.byte	0xff
	.zero		1


	//   ....[99]....
        /*072c*/ 	.word	0x000085e0
        /*0730*/ 	.word	0x000000ff
        /*0734*/ 	.word	0x00000000
        /*0738*/ 	.short	0x0101
        /*073a*/ 	.byte	0x04
	.zero		1


	//   ....[100]....
        /*073c*/ 	.word	0x00008600
        /*0740*/ 	.word	0x00000003
        /*0744*/ 	.word	0x000000f0
        /*0748*/ 	.short	0x010a
        /*074a*/ 	.byte	0xff
	.zero		1


	//   ....[101]....
        /*074c*/ 	.word	0x00008660
        /*0750*/ 	.word	0x00000000
        /*0754*/ 	.word	0x00000020
        /*0758*/ 	.short	0x010a
        /*075a*/ 	.byte	0xff
	.zero		1


	//   ....[102]....
        /*075c*/ 	.word	0x000086c0
        /*0760*/ 	.word	0x00000000
        /*0764*/ 	.word	0x00000020
        /*0768*/ 	.short	0x010a
        /*076a*/ 	.byte	0xff
	.zero		1


	//   ....[103]....
        /*076c*/ 	.word	0x00008710
        /*0770*/ 	.word	0x00000003
        /*0774*/ 	.word	0x00000080
        /*0778*/ 	.short	0x010a
        /*077a*/ 	.byte	0xff
	.zero		1


	//   ....[104]....
        /*077c*/ 	.word	0x00008770
        /*0780*/ 	.word	0x00000000
        /*0784*/ 	.word	0x00000000
        /*0788*/ 	.short	0x010a
        /*078a*/ 	.byte	0xff
	.zero		1


	//   ....[105]....
        /*078c*/ 	.word	0x000087d0
        /*0790*/ 	.word	0x00000000
        /*0794*/ 	.word	0x00000000
        /*0798*/ 	.short	0x010a
        /*079a*/ 	.byte	0xff
	.zero		1


	//   ....[106]....
        /*079c*/ 	.word	0x00008830
        /*07a0*/ 	.word	0x00000000
        /*07a4*/ 	.word	0x00000000
        /*07a8*/ 	.short	0x010a
        /*07aa*/ 	.byte	0xff
	.zero		1


	//   ....[107]....
        /*07ac*/ 	.word	0x00008880
        /*07b0*/ 	.word	0x00000000
        /*07b4*/ 	.word	0x000000e0
        /*07b8*/ 	.short	0x010a
        /*07ba*/ 	.byte	0xff
	.zero		1


	//   ....[108]....
        /*07bc*/ 	.word	0x000088e0
        /*07c0*/ 	.word	0x00000000
        /*07c4*/ 	.word	0x00000090
        /*07c8*/ 	.short	0x010a
        /*07ca*/ 	.byte	0xff
	.zero		1


	//   ....[109]....
        /*07cc*/ 	.word	0x00008930
        /*07d0*/ 	.word	0x00000000
        /*07d4*/ 	.word	0x00000080
        /*07d8*/ 	.short	0x010a
        /*07da*/ 	.byte	0xff
	.zero		1


	//   ....[110]....
        /*07dc*/ 	.word	0x00008990
        /*07e0*/ 	.word	0x00000000
        /*07e4*/ 	.word	0x00000090
        /*07e8*/ 	.short	0x010a
        /*07ea*/ 	.byte	0xff
	.zero		1


	//   ....[111]....
        /*07ec*/ 	.word	0x000089f0
        /*07f0*/ 	.word	0x00000005
        /*07f4*/ 	.word	0x00000008
        /*07f8*/ 	.short	0x010a
        /*07fa*/ 	.byte	0xff
	.zero		1


	//   ....[112]....
        /*07fc*/ 	.word	0x00008ae0
        /*0800*/ 	.word	0x00000003
        /*0804*/ 	.word	0x00000008
        /*0808*/ 	.short	0x010a
        /*080a*/ 	.byte	0xff
	.zero		1


	//   ....[113]....
        /*080c*/ 	.word	0x00008b30
        /*0810*/ 	.word	0x00000000
        /*0814*/ 	.word	0x00000080
        /*0818*/ 	.short	0x010a
        /*081a*/ 	.byte	0xff
	.zero		1


	//   ....[114]....
        /*081c*/ 	.word	0x00008b90
        /*0820*/ 	.word	0x00000000
        /*0824*/ 	.word	0x000000c0
        /*0828*/ 	.short	0x010a
        /*082a*/ 	.byte	0xff
	.zero		1


	//   ....[115]....
        /*082c*/ 	.word	0x00008bf0
        /*0830*/ 	.word	0x00000000
        /*0834*/ 	.word	0x00000000
        /*0838*/ 	.short	0x010a
        /*083a*/ 	.byte	0xff
	.zero		1


	//   ....[116]....
        /*083c*/ 	.word	0x00008c50
        /*0840*/ 	.word	0x00000000
        /*0844*/ 	.word	0x00000000
        /*0848*/ 	.short	0x010a
        /*084a*/ 	.byte	0xff
	.zero		1


	//   ....[117]....
        /*084c*/ 	.word	0x00008cb0
        /*0850*/ 	.word	0x00000000
        /*0854*/ 	.word	0x00000000
        /*0858*/ 	.short	0x010a
        /*085a*/ 	.byte	0xff
	.zero		1


	//   ....[118]....
        /*085c*/ 	.word	0x00008d10
        /*0860*/ 	.word	0x00000000
        /*0864*/ 	.word	0x00000000
        /*0868*/ 	.short	0x010a
        /*086a*/ 	.byte	0xff
	.zero		1


	//   ....[119]....
        /*086c*/ 	.word	0x00008d70
        /*0870*/ 	.word	0x00000000
        /*0874*/ 	.word	0x00000100
        /*0878*/ 	.short	0x010a
        /*087a*/ 	.byte	0xff
	.zero		1


	//   ....[120]....
        /*087c*/ 	.word	0x00008dc0
        /*0880*/ 	.word	0x0000000c
        /*0884*/ 	.word	0x00000080
        /*0888*/ 	.short	0x010a
        /*088a*/ 	.byte	0xff
	.zero		1


	//   ....[121]....
        /*088c*/ 	.word	0x00008e20
        /*0890*/ 	.word	0x00000000
        /*0894*/ 	.word	0x00000078
        /*0898*/ 	.short	0x010a
        /*089a*/ 	.byte	0xff
	.zero		1


	//   ....[122]....
        /*089c*/ 	.word	0x00008e80
        /*08a0*/ 	.word	0x00000000
        /*08a4*/ 	.word	0x00000058
        /*08a8*/ 	.short	0x010a
        /*08aa*/ 	.byte	0xff
	.zero		1


	//   ....[123]....
        /*08ac*/ 	.word	0x00008ee0
        /*08b0*/ 	.word	0x00000009
        /*08b4*/ 	.word	0x00000058
        /*08b8*/ 	.short	0x010a
        /*08ba*/ 	.byte	0xff
	.zero		1


	//   ....[124]....
        /*08bc*/ 	.word	0x00008f40
        /*08c0*/ 	.word	0x00000000
        /*08c4*/ 	.word	0x00000000
        /*08c8*/ 	.short	0x010a
        /*08ca*/ 	.byte	0xff
	.zero		1


	//   ....[125]....
        /*08cc*/ 	.word	0x00008fa0
        /*08d0*/ 	.word	0x00000000
        /*08d4*/ 	.word	0x00000000
        /*08d8*/ 	.short	0x010a
        /*08da*/ 	.byte	0xff
	.zero		1


	//   ....[126]....
        /*08dc*/ 	.word	0x00008ff0
        /*08e0*/ 	.word	0x00000000
        /*08e4*/ 	.word	0x00000080
        /*08e8*/ 	.short	0x010a
        /*08ea*/ 	.byte	0xff
	.zero		1


	//   ....[127]....
        /*08ec*/ 	.word	0x00009040
        /*08f0*/ 	.word	0x00000000
        /*08f4*/ 	.word	0x00000040
        /*08f8*/ 	.short	0x010a
        /*08fa*/ 	.byte	0xff
	.zero		1


	//   ....[128]....
        /*08fc*/ 	.word	0x00009090
        /*0900*/ 	.word	0x00000059
        /*0904*/ 	.word	0x000000a0
        /*0908*/ 	.short	0x010a
        /*090a*/ 	.byte	0xff
	.zero		1


	//   ....[129]....
        /*090c*/ 	.word	0x000090e0
        /*0910*/ 	.word	0x00000002
        /*0914*/ 	.word	0x00000040
        /*0918*/ 	.short	0x010a
        /*091a*/ 	.byte	0xff
	.zero		1


	//----- nvinfo : EIATTR_NUM_MBARRIERS
	.align		4
.L_47:
        /*091c*/ 	.byte	0x03, 0x38
        /*091e*/ 	.short	0x0021


	//----- nvinfo : EIATTR_EXIT_INSTR_OFFSETS
	.align		4
        /*0920*/ 	.byte	0x04, 0x1c
        /*0922*/ 	.short	(.L_49 - .L_48)


	//   ....[0]....
.L_48:
        /*0924*/ 	.word	0x00002d10


	//   ....[1]....
        /*0928*/ 	.word	0x00003200


	//   ....[2]....
        /*092c*/ 	.word	0x00003260


	//   ....[3]....
        /*0930*/ 	.word	0x000047a0


	//   ....[4]....
        /*0934*/ 	.word	0x00005770


	//   ....[5]....
        /*0938*/ 	.word	0x000057b0


	//   ....[6]....
        /*093c*/ 	.word	0x000084d0


	//   ....[7]....
        /*0940*/ 	.word	0x00008550


	//   ....[8]....
        /*0944*/ 	.word	0x00008580


	//   ....[9]....
        /*0948*/ 	.word	0x000085f0


	//----- nvinfo : EIATTR_MAX_THREADS
	.align		4
.L_49:
        /*094c*/ 	.byte	0x04, 0x05
        /*094e*/ 	.short	(.L_51 - .L_50)
.L_50:
        /*0950*/ 	.word	0x00000100
        /*0954*/ 	.word	0x00000001
        /*0958*/ 	.word	0x00000001


	//----- nvinfo : EIATTR_CRS_STACK_SIZE
	.align		4
.L_51:
        /*095c*/ 	.byte	0x04, 0x1e
        /*095e*/ 	.short	(.L_53 - .L_52)
.L_52:
        /*0960*/ 	.word	0x00000000


	//----- nvinfo : EIATTR_CBANK_PARAM_SIZE
	.align		4
.L_53:
        /*0964*/ 	.byte	0x03, 0x19
        /*0966*/ 	.short	0x0800


	//----- nvinfo : EIATTR_PARAM_CBANK
	.align		4
        /*0968*/ 	.byte	0x04, 0x0a
        /*096a*/ 	.short	(.L_55 - .L_54)
	.align		4
.L_54:
        /*096c*/ 	.word	index@(.nv.constant0._ZN7cutlass13device_kernelINS_4gemm6kernel13GemmUniversalIN4cute5tupleIJiiiiEEENS1_10collective13CollectiveMmaINS1_35MainloopSm100TmaUmmaWarpSpecializedILi4ELi2ELi4ENS5_IJNS4_1CILi2EEESB_NSA_ILi1EEEEEEEENS5_IJNSA_ILi256EEENSA_ILi64EEENSA_ILi128EEEEEENS_6half_tENS5_IJlSC_lEEESJ_SK_NS4_8TiledMMAINS4_8MMA_AtomIJNS4_26SM100_MMA_F16BF16_2x1SM_SSISJ_SJ_fLi256ELi64ELNS4_4UMMA5MajorE0ELSP_0ELNSO_7ScaleInE0ELSQ_0EEEEEENS4_6LayoutINS5_IJSC_SC_SC_EEENS5_IJNSA_ILi0EEESV_SV_EEEEENS5_IJNS4_10UnderscoreESY_SY_EEEEENS4_28SM100_TMA_2SM_LOAD_MULTICASTENS4_14ComposedLayoutINS4_7SwizzleILi3ELi4ELi3EEENS4_18smem_ptr_flag_bitsILi16EEENST_INS5_IJNSA_ILi8EEESG_EEENS5_IJSG_SC_EEEEEEEvNS4_8identityENS4_18SM100_TMA_2SM_LOADES1B_vS1C_EENS_8epilogue10collective18CollectiveEpilogueINS1F_23Sm100TmaWarpSpecializedILi3ELi2ELi32ELb1ELb0EEEJNS5_IJSH_SG_SH_EEENS5_IJNST_ISH_SC_EENST_INSA_ILi32EEESC_EEEEESJ_SK_SJ_SK_NS1F_6fusion15FusionCallbacksIS1J_NS1P_17LinearCombinationISJ_fSJ_fLNS_15FloatRoundStyleE2EEES1K_S1O_JEEENS4_5SM1004TMEM4LOAD26SM100_TMEM_LOAD_32dp32b32xENS4_13SM90_TMA_LOADENS12_INS13_ILi2ELi4ELi3EEES16_NST_INS5_IJS17_S1M_EEENS5_IJS1M_SC_EEEEEEENS4_39AutoVectorizingCopyWithAssumedAlignmentILi128EEENS4_14SM90_TMA_STOREES24_S26_S26_EEEvvEEEEvNT_6ParamsE)
        /*0970*/ 	.short	0x0380
        /*0972*/ 	.short	0x0800


	//----- nvinfo : EIATTR_SW_WAR
	.align		4
.L_55:
        /*0974*/ 	.byte	0x04, 0x36
        /*0976*/ 	.short	(.L_57 - .L_56)
.L_56:
        /*0978*/ 	.word	0x00000008
.L_57:


//--------------------- .nv.callgraph             --------------------------
	.section	.nv.callgraph,"",@"SHT_CUDA_CALLGRAPH"
	.align	4
	.sectionentsize	8
	.align		4
        /*0000*/ 	.word	0x00000000
	.align		4
        /*0004*/ 	.word	0xffffffff
	.align		4
        /*0008*/ 	.word	index@(_ZN7cutlass13device_kernelINS_4gemm6kernel13GemmUniversalIN4cute5tupleIJiiiiEEENS1_10collective13CollectiveMmaINS1_35MainloopSm100TmaUmmaWarpSpecializedILi4ELi2ELi4ENS5_IJNS4_1CILi2EEESB_NSA_ILi1EEEEEEEENS5_IJNSA_ILi256EEENSA_ILi64EEENSA_ILi128EEEEEENS_6half_tENS5_IJlSC_lEEESJ_SK_NS4_8TiledMMAINS4_8MMA_AtomIJNS4_26SM100_MMA_F16BF16_2x1SM_SSISJ_SJ_fLi256ELi64ELNS4_4UMMA5MajorE0ELSP_0ELNSO_7ScaleInE0ELSQ_0EEEEEENS4_6LayoutINS5_IJSC_SC_SC_EEENS5_IJNSA_ILi0EEESV_SV_EEEEENS5_IJNS4_10UnderscoreESY_SY_EEEEENS4_28SM100_TMA_2SM_LOAD_MULTICASTENS4_14ComposedLayoutINS4_7SwizzleILi3ELi4ELi3EEENS4_18smem_ptr_flag_bitsILi16EEENST_INS5_IJNSA_ILi8EEESG_EEENS5_IJSG_SC_EEEEEEEvNS4_8identityENS4_18SM100_TMA_2SM_LOADES1B_vS1C_EENS_8epilogue10collective18CollectiveEpilogueINS1F_23Sm100TmaWarpSpecializedILi3ELi2ELi32ELb1ELb0EEEJNS5_IJSH_SG_SH_EEENS5_IJNST_ISH_SC_EENST_INSA_ILi32EEESC_EEEEESJ_SK_SJ_SK_NS1F_6fusion15FusionCallbacksIS1J_NS1P_17LinearCombinationISJ_fSJ_fLNS_15FloatRoundStyleE2EEES1K_S1O_JEEENS4_5SM1004TMEM4LOAD26SM100_TMEM_LOAD_32dp32b32xENS4_13SM90_TMA_LOADENS12_INS13_ILi2ELi4ELi3EEES16_NST_INS5_IJS17_S1M_EEENS5_IJS1M_SC_EEEEEEENS4_39AutoVectorizingCopyWithAssumedAlignmentILi128EEENS4_14SM90_TMA_STOREES24_S26_S26_EEEvvEEEEvNT_6ParamsE)
	.align		4
        /*000c*/ 	.word	index@(__assertfail)
	.align		4
        /*0010*/ 	.word	0x00000000
	.align		4
        /*0014*/ 	.word	0xfffffffe
	.align		4
        /*0018*/ 	.word	0x00000000
	.align		4
        /*001c*/ 	.word	0xfffffffd
	.align		4
        /*0020*/ 	.word	0x00000000
	.align		4
        /*0024*/ 	.word	0xfffffffc


//--------------------- .nv.constant4             --------------------------
	.section	.nv.constant4,"a",@progbits
	.align	8
	.align		8
.nv.constant4:
        /*0000*/ 	.dword	__assertfail
	.align		8
        /*0008*/ 	.dword	__unnamed_1
	.align		8
        /*0010*/ 	.dword	__unnamed_2
	.align		8
        /*0018*/ 	.dword	_ZN39_INTERNAL_b6411713_4_k_cu_c916e0fd_68424cuda3std3__45__cpo5beginE
	.align		8
        /*0020*/ 	.dword	_ZN39_INTERNAL_b6411713_4_k_cu_c916e0fd_68424cuda3std3__45__cpo3endE
	.align		8
        /*0028*/ 	.dword	_ZN39_INTERNAL_b6411713_4_k_cu_c916e0fd_68424cuda3std3__45__cpo6cbeginE
	.align		8
        /*0030*/ 	.dword	_ZN39_INTERNAL_b6411713_4_k_cu_c916e0fd_68424cuda3std3__45__cpo4cendE
	.align		8
        /*0038*/ 	.dword	_ZN39_INTERNAL_b6411713_4_k_cu_c916e0fd_68424cuda3std3__441_GLOBAL__N__b6411713_4_k_cu_c916e0fd_68426ignoreE
	.align		8
        /*0040*/ 	.dword	_ZN39_INTERNAL_b6411713_4_k_cu_c916e0fd_68424cuda3std3__419piecewise_constructE
	.align		8
        /*0048*/ 	.dword	_ZN39_INTERNAL_b6411713_4_k_cu_c916e0fd_68424cuda3std3__48in_placeE
	.align		8
        /*0050*/ 	.dword	_ZN39_INTERNAL_b6411713_4_k_cu_c916e0fd_68424cuda3std6ranges3__45__cpo4swapE
	.align		8
        /*0058*/ 	.dword	_ZN39_INTERNAL_b6411713_4_k_cu_c916e0fd_68424cuda3std6ranges3__45__cpo9iter_moveE
	.align		8
        /*0060*/ 	.dword	_ZN39_INTERNAL_b6411713_4_k_cu_c916e0fd_68424cute7productE
	.align		8
        /*0068*/ 	.dword	_ZN39_INTERNAL_b6411713_4_k_cu_c916e0fd_68424cute1_E
	.align		8
        /*0070*/ 	.dword	$str$25
	.align		8
        /*0078*/ 	.dword	$str$26
	.align		8
        /*0080*/ 	.dword	$str$27
	.align		8
        /*0088*/ 	.dword	$str$28


//--------------------- .text._ZN7cutlass13device_kernelINS_4gemm6kernel13GemmUniversalIN4cute5tupleIJiiiiEEENS1_10collective13CollectiveMmaINS1_35MainloopSm100TmaUmmaWarpSpecializedILi4ELi2ELi4ENS5_IJNS4_1CILi2EEESB_NSA_ILi1EEEEEEEENS5_IJNSA_ILi256EEENSA_ILi64EEENSA_ILi128EEEEEENS_6half_tENS5_IJlSC_lEEESJ_SK_NS4_8TiledMMAINS4_8MMA_AtomIJNS4_26SM100_MMA_F16BF16_2x1SM_SSISJ_SJ_fLi256ELi64ELNS4_4UMMA5MajorE0ELSP_0ELNSO_7ScaleInE0ELSQ_0EEEEEENS4_6LayoutINS5_IJSC_SC_SC_EEENS5_IJNSA_ILi0EEESV_SV_EEEEENS5_IJNS4_10UnderscoreESY_SY_EEEEENS4_28SM100_TMA_2SM_LOAD_MULTICASTENS4_14ComposedLayoutINS4_7SwizzleILi3ELi4ELi3EEENS4_18smem_ptr_flag_bitsILi16EEENST_INS5_IJNSA_ILi8EEESG_EEENS5_IJSG_SC_EEEEEEEvNS4_8identityENS4_18SM100_TMA_2SM_LOADES1B_vS1C_EENS_8epilogue10collective18CollectiveEpilogueINS1F_23Sm100TmaWarpSpecializedILi3ELi2ELi32ELb1ELb0EEEJNS5_IJSH_SG_SH_EEENS5_IJNST_ISH_SC_EENST_INSA_ILi32EEESC_EEEEESJ_SK_SJ_SK_NS1F_6fusion15FusionCallbacksIS1J_NS1P_17LinearCombinationISJ_fSJ_fLNS_15FloatRoundStyleE2EEES1K_S1O_JEEENS4_5SM1004TMEM4LOAD26SM100_TMEM_LOAD_32dp32b32xENS4_13SM90_TMA_LOADENS12_INS13_ILi2ELi4ELi3EEES16_NST_INS5_IJS17_S1M_EEENS5_IJS1M_SC_EEEEEEENS4_39AutoVectorizingCopyWithAssumedAlignmentILi128EEENS4_14SM90_TMA_STOREES24_S26_S26_EEEvvEEEEvNT_6ParamsE --------------------------
	.section	.text._ZN7cutlass13device_kernelINS_4gemm6kernel13GemmUniversalIN4cute5tupleIJiiiiEEENS1_10collective13CollectiveMmaINS1_35MainloopSm100TmaUmmaWarpSpecializedILi4ELi2ELi4ENS5_IJNS4_1CILi2EEESB_NSA_ILi1EEEEEEEENS5_IJNSA_ILi256EEENSA_ILi64EEENSA_ILi128EEEEEENS_6half_tENS5_IJlSC_lEEESJ_SK_NS4_8TiledMMAINS4_8MMA_AtomIJNS4_26SM100_MMA_F16BF16_2x1SM_SSISJ_SJ_fLi256ELi64ELNS4_4UMMA5MajorE0ELSP_0ELNSO_7ScaleInE0ELSQ_0EEEEEENS4_6LayoutINS5_IJSC_SC_SC_EEENS5_IJNSA_ILi0EEESV_SV_EEEEENS5_IJNS4_10UnderscoreESY_SY_EEEEENS4_28SM100_TMA_2SM_LOAD_MULTICASTENS4_14ComposedLayoutINS4_7SwizzleILi3ELi4ELi3EEENS4_18smem_ptr_flag_bitsILi16EEENST_INS5_IJNSA_ILi8EEESG_EEENS5_IJSG_SC_EEEEEEEvNS4_8identityENS4_18SM100_TMA_2SM_LOADES1B_vS1C_EENS_8epilogue10collective18CollectiveEpilogueINS1F_23Sm100TmaWarpSpecializedILi3ELi2ELi32ELb1ELb0EEEJNS5_IJSH_SG_SH_EEENS5_IJNST_ISH_SC_EENST_INSA_ILi32EEESC_EEEEESJ_SK_SJ_SK_NS1F_6fusion15FusionCallbacksIS1J_NS1P_17LinearCombinationISJ_fSJ_fLNS_15FloatRoundStyleE2EEES1K_S1O_JEEENS4_5SM1004TMEM4LOAD26SM100_TMEM_LOAD_32dp32b32xENS4_13SM90_TMA_LOADENS12_INS13_ILi2ELi4ELi3EEES16_NST_INS5_IJS17_S1M_EEENS5_IJS1M_SC_EEEEEEENS4_39AutoVectorizingCopyWithAssumedAlignmentILi128EEENS4_14SM90_TMA_STOREES24_S26_S26_EEEvvEEEEvNT_6ParamsE,"ax",@progbits
	.align	128
.text._ZN7cutlass13device_kernelINS_4gemm6kernel13GemmUniversalIN4cute5tupleIJiiiiEEENS1_10collective13CollectiveMmaINS1_35MainloopSm100TmaUmmaWarpSpecializedILi4ELi2ELi4ENS5_IJNS4_1CILi2EEESB_NSA_ILi1EEEEEEEENS5_IJNSA_ILi256EEENSA_ILi64EEENSA_ILi128EEEEEENS_6half_tENS5_IJlSC_lEEESJ_SK_NS4_8TiledMMAINS4_8MMA_AtomIJNS4_26SM100_MMA_F16BF16_2x1SM_SSISJ_SJ_fLi256ELi64ELNS4_4UMMA5MajorE0ELSP_0ELNSO_7ScaleInE0ELSQ_0EEEEEENS4_6LayoutINS5_IJSC_SC_SC_EEENS5_IJNSA_ILi0EEESV_SV_EEEEENS5_IJNS4_10UnderscoreESY_SY_EEEEENS4_28SM100_TMA_2SM_LOAD_MULTICASTENS4_14ComposedLayoutINS4_7SwizzleILi3ELi4ELi3EEENS4_18smem_ptr_flag_bitsILi16EEENST_INS5_IJNSA_ILi8EEESG_EEENS5_IJSG_SC_EEEEEEEvNS4_8identityENS4_18SM100_TMA_2SM_LOADES1B_vS1C_EENS_8epilogue10collective18CollectiveEpilogueINS1F_23Sm100TmaWarpSpecializedILi3ELi2ELi32ELb1ELb0EEEJNS5_IJSH_SG_SH_EEENS5_IJNST_ISH_SC_EENST_INSA_ILi32EEESC_EEEEESJ_SK_SJ_SK_NS1F_6fusion15FusionCallbacksIS1J_NS1P_17LinearCombinationISJ_fSJ_fLNS_15FloatRoundStyleE2EEES1K_S1O_JEEENS4_5SM1004TMEM4LOAD26SM100_TMEM_LOAD_32dp32b32xENS4_13SM90_TMA_LOADENS12_INS13_ILi2ELi4ELi3EEES16_NST_INS5_IJS17_S1M_EEENS5_IJS1M_SC_EEEEEEENS4_39AutoVectorizingCopyWithAssumedAlignmentILi128EEENS4_14SM90_TMA_STOREES24_S26_S26_EEEvvEEEEvNT_6ParamsE:
        .type           _ZN7cutlass13device_kernelINS_4gemm6kernel13GemmUniversalIN4cute5tupleIJiiiiEEENS1_10collective13CollectiveMmaINS1_35MainloopSm100TmaUmmaWarpSpecializedILi4ELi2ELi4ENS5_IJNS4_1CILi2EEESB_NSA_ILi1EEEEEEEENS5_IJNSA_ILi256EEENSA_ILi64EEENSA_ILi128EEEEEENS_6half_tENS5_IJlSC_lEEESJ_SK_NS4_8TiledMMAINS4_8MMA_AtomIJNS4_26SM100_MMA_F16BF16_2x1SM_SSISJ_SJ_fLi256ELi64ELNS4_4UMMA5MajorE0ELSP_0ELNSO_7ScaleInE0ELSQ_0EEEEEENS4_6LayoutINS5_IJSC_SC_SC_EEENS5_IJNSA_ILi0EEESV_SV_EEEEENS5_IJNS4_10UnderscoreESY_SY_EEEEENS4_28SM100_TMA_2SM_LOAD_MULTICASTENS4_14ComposedLayoutINS4_7SwizzleILi3ELi4ELi3EEENS4_18smem_ptr_flag_bitsILi16EEENST_INS5_IJNSA_ILi8EEESG_EEENS5_IJSG_SC_EEEEEEEvNS4_8identityENS4_18SM100_TMA_2SM_LOADES1B_vS1C_EENS_8epilogue10collective18CollectiveEpilogueINS1F_23Sm100TmaWarpSpecializedILi3ELi2ELi32ELb1ELb0EEEJNS5_IJSH_SG_SH_EEENS5_IJNST_ISH_SC_EENST_INSA_ILi32EEESC_EEEEESJ_SK_SJ_SK_NS1F_6fusion15FusionCallbacksIS1J_NS1P_17LinearCombinationISJ_fSJ_fLNS_15FloatRoundStyleE2EEES1K_S1O_JEEENS4_5SM1004TMEM4LOAD26SM100_TMEM_LOAD_32dp32b32xENS4_13SM90_TMA_LOADENS12_INS13_ILi2ELi4ELi3EEES16_NST_INS5_IJS17_S1M_EEENS5_IJS1M_SC_EEEEEEENS4_39AutoVectorizingCopyWithAssumedAlignmentILi128EEENS4_14SM90_TMA_STOREES24_S26_S26_EEEvvEEEEvNT_6ParamsE,@function
        .size           _ZN7cutlass13device_kernelINS_4gemm6kernel13GemmUniversalIN4cute5tupleIJiiiiEEENS1_10collective13CollectiveMmaINS1_35MainloopSm100TmaUmmaWarpSpecializedILi4ELi2ELi4ENS5_IJNS4_1CILi2EEESB_NSA_ILi1EEEEEEEENS5_IJNSA_ILi256EEENSA_ILi64EEENSA_ILi128EEEEEENS_6half_tENS5_IJlSC_lEEESJ_SK_NS4_8TiledMMAINS4_8MMA_AtomIJNS4_26SM100_MMA_F16BF16_2x1SM_SSISJ_SJ_fLi256ELi64ELNS4_4UMMA5MajorE0ELSP_0ELNSO_7ScaleInE0ELSQ_0EEEEEENS4_6LayoutINS5_IJSC_SC_SC_EEENS5_IJNSA_ILi0EEESV_SV_EEEEENS5_IJNS4_10UnderscoreESY_SY_EEEEENS4_28SM100_TMA_2SM_LOAD_MULTICASTENS4_14ComposedLayoutINS4_7SwizzleILi3ELi4ELi3EEENS4_18smem_ptr_flag_bitsILi16EEENST_INS5_IJNSA_ILi8EEESG_EEENS5_IJSG_SC_EEEEEEEvNS4_8identityENS4_18SM100_TMA_2SM_LOADES1B_vS1C_EENS_8epilogue10collective18CollectiveEpilogueINS1F_23Sm100TmaWarpSpecializedILi3ELi2ELi32ELb1ELb0EEEJNS5_IJSH_SG_SH_EEENS5_IJNST_ISH_SC_EENST_INSA_ILi32EEESC_EEEEESJ_SK_SJ_SK_NS1F_6fusion15FusionCallbacksIS1J_NS1P_17LinearCombinationISJ_fSJ_fLNS_15FloatRoundStyleE2EEES1K_S1O_JEEENS4_5SM1004TMEM4LOAD26SM100_TMEM_LOAD_32dp32b32xENS4_13SM90_TMA_LOADENS12_INS13_ILi2ELi4ELi3EEES16_NST_INS5_IJS17_S1M_EEENS5_IJS1M_SC_EEEEEEENS4_39AutoVectorizingCopyWithAssumedAlignmentILi128EEENS4_14SM90_TMA_STOREES24_S26_S26_EEEvvEEEEvNT_6ParamsE,(.L_x_177 - _ZN7cutlass13device_kernelINS_4gemm6kernel13GemmUniversalIN4cute5tupleIJiiiiEEENS1_10collective13CollectiveMmaINS1_35MainloopSm100TmaUmmaWarpSpecializedILi4ELi2ELi4ENS5_IJNS4_1CILi2EEESB_NSA_ILi1EEEEEEEENS5_IJNSA_ILi256EEENSA_ILi64EEENSA_ILi128EEEEEENS_6half_tENS5_IJlSC_lEEESJ_SK_NS4_8TiledMMAINS4_8MMA_AtomIJNS4_26SM100_MMA_F16BF16_2x1SM_SSISJ_SJ_fLi256ELi64ELNS4_4UMMA5MajorE0ELSP_0ELNSO_7ScaleInE0ELSQ_0EEEEEENS4_6LayoutINS5_IJSC_SC_SC_EEENS5_IJNSA_ILi0EEESV_SV_EEEEENS5_IJNS4_10UnderscoreESY_SY_EEEEENS4_28SM100_TMA_2SM_LOAD_MULTICASTENS4_14ComposedLayoutINS4_7SwizzleILi3ELi4ELi3EEENS4_18smem_ptr_flag_bitsILi16EEENST_INS5_IJNSA_ILi8EEESG_EEENS5_IJSG_SC_EEEEEEEvNS4_8identityENS4_18SM100_TMA_2SM_LOADES1B_vS1C_EENS_8epilogue10collective18CollectiveEpilogueINS1F_23Sm100TmaWarpSpecializedILi3ELi2ELi32ELb1ELb0EEEJNS5_IJSH_SG_SH_EEENS5_IJNST_ISH_SC_EENST_INSA_ILi32EEESC_EEEEESJ_SK_SJ_SK_NS1F_6fusion15FusionCallbacksIS1J_NS1P_17LinearCombinationISJ_fSJ_fLNS_15FloatRoundStyleE2EEES1K_S1O_JEEENS4_5SM1004TMEM4LOAD26SM100_TMEM_LOAD_32dp32b32xENS4_13SM90_TMA_LOADENS12_INS13_ILi2ELi4ELi3EEES16_NST_INS5_IJS17_S1M_EEENS5_IJS1M_SC_EEEEEEENS4_39AutoVectorizingCopyWithAssumedAlignmentILi128EEENS4_14SM90_TMA_STOREES24_S26_S26_EEEvvEEEEvNT_6ParamsE)
        .other          _ZN7cutlass13device_kernelINS_4gemm6kernel13GemmUniversalIN4cute5tupleIJiiiiEEENS1_10collective13CollectiveMmaINS1_35MainloopSm100TmaUmmaWarpSpecializedILi4ELi2ELi4ENS5_IJNS4_1CILi2EEESB_NSA_ILi1EEEEEEEENS5_IJNSA_ILi256EEENSA_ILi64EEENSA_ILi128EEEEEENS_6half_tENS5_IJlSC_lEEESJ_SK_NS4_8TiledMMAINS4_8MMA_AtomIJNS4_26SM100_MMA_F16BF16_2x1SM_SSISJ_SJ_fLi256ELi64ELNS4_4UMMA5MajorE0ELSP_0ELNSO_7ScaleInE0ELSQ_0EEEEEENS4_6LayoutINS5_IJSC_SC_SC_EEENS5_IJNSA_ILi0EEESV_SV_EEEEENS5_IJNS4_10UnderscoreESY_SY_EEEEENS4_28SM100_TMA_2SM_LOAD_MULTICASTENS4_14ComposedLayoutINS4_7SwizzleILi3ELi4ELi3EEENS4_18smem_ptr_flag_bitsILi16EEENST_INS5_IJNSA_ILi8EEESG_EEENS5_IJSG_SC_EEEEEEEvNS4_8identityENS4_18SM100_TMA_2SM_LOADES1B_vS1C_EENS_8epilogue10collective18CollectiveEpilogueINS1F_23Sm100TmaWarpSpecializedILi3ELi2ELi32ELb1ELb0EEEJNS5_IJSH_SG_SH_EEENS5_IJNST_ISH_SC_EENST_INSA_ILi32EEESC_EEEEESJ_SK_SJ_SK_NS1F_6fusion15FusionCallbacksIS1J_NS1P_17LinearCombinationISJ_fSJ_fLNS_15FloatRoundStyleE2EEES1K_S1O_JEEENS4_5SM1004TMEM4LOAD26SM100_TMEM_LOAD_32dp32b32xENS4_13SM90_TMA_LOADENS12_INS13_ILi2ELi4ELi3EEES16_NST_INS5_IJS17_S1M_EEENS5_IJS1M_SC_EEEEEEENS4_39AutoVectorizingCopyWithAssumedAlignmentILi128EEENS4_14SM90_TMA_STOREES24_S26_S26_EEEvvEEEEvNT_6ParamsE,@"STO_CUDA_ENTRY STV_DEFAULT"
_ZN7cutlass13device_kernelINS_4gemm6kernel13GemmUniversalIN4cute5tupleIJiiiiEEENS1_10collective13CollectiveMmaINS1_35MainloopSm100TmaUmmaWarpSpecializedILi4ELi2ELi4ENS5_IJNS4_1CILi2EEESB_NSA_ILi1EEEEEEEENS5_IJNSA_ILi256EEENSA_ILi64EEENSA_ILi128EEEEEENS_6half_tENS5_IJlSC_lEEESJ_SK_NS4_8TiledMMAINS4_8MMA_AtomIJNS4_26SM100_MMA_F16BF16_2x1SM_SSISJ_SJ_fLi256ELi64ELNS4_4UMMA5MajorE0ELSP_0ELNSO_7ScaleInE0ELSQ_0EEEEEENS4_6LayoutINS5_IJSC_SC_SC_EEENS5_IJNSA_ILi0EEESV_SV_EEEEENS5_IJNS4_10UnderscoreESY_SY_EEEEENS4_28SM100_TMA_2SM_LOAD_MULTICASTENS4_14ComposedLayoutINS4_7SwizzleILi3ELi4ELi3EEENS4_18smem_ptr_flag_bitsILi16EEENST_INS5_IJNSA_ILi8EEESG_EEENS5_IJSG_SC_EEEEEEEvNS4_8identityENS4_18SM100_TMA_2SM_LOADES1B_vS1C_EENS_8epilogue10collective18CollectiveEpilogueINS1F_23Sm100TmaWarpSpecializedILi3ELi2ELi32ELb1ELb0EEEJNS5_IJSH_SG_SH_EEENS5_IJNST_ISH_SC_EENST_INSA_ILi32EEESC_EEEEESJ_SK_SJ_SK_NS1F_6fusion15FusionCallbacksIS1J_NS1P_17LinearCombinationISJ_fSJ_fLNS_15FloatRoundStyleE2EEES1K_S1O_JEEENS4_5SM1004TMEM4LOAD26SM100_TMEM_LOAD_32dp32b32xENS4_13SM90_TMA_LOADENS12_INS13_ILi2ELi4ELi3EEES16_NST_INS5_IJS17_S1M_EEENS5_IJS1M_SC_EEEEEEENS4_39AutoVectorizingCopyWithAssumedAlignmentILi128EEENS4_14SM90_TMA_STOREES24_S26_S26_EEEvvEEEEvNT_6ParamsE:
[----:B------:R-:W1:Y:S01]  /*0000*/  LDC R1, c[0x0][0x37c] ;  /* 0x0000df00ff017b82 */ /* 0x000e620000000800 */
[----:B------:R-:W2:Y:S01]  /*0010*/  S2R R92, SR_TID.X ;  /* 0x00000000005c7919 */ /* 0x000ea20000002100 */
[----:B------:R-:W3:Y:S06]  /*0020*/  LDCU.64 UR8, c[0x0][0x890] ;  /* 0x00011200ff0877ac */ /* 0x000eec0008000a00 */
[----:B------:R-:W4:Y:S01]  /*0030*/  S2UR UR55, SR_CgaCtaId ;  /* 0x00000000003779c3 */ /* 0x000f220000008800 */
[----:B------:R-:W-:Y:S02]  /*0040*/  PRMT R84, RZ, 0x7610, R84 ;  /* 0x00007610ff547816 */ /* 0x000fe40000000054 */
[----:B------:R-:W-:Y:S01]  /*0050*/  ELECT P1, URZ, PT ;  /* 0x0000000000ff782f */ /* 0x000fe20003820000 */
[----:B---3--:R-:W-:-:S04]  /*0060*/  UISETP.NE.U32.AND UP0, UPT, UR8, URZ, UPT ;  /* 0x000000ff0800728c */ /* 0x008fc8000bf05070 */
[----:B------:R-:W-:Y:S02]  /*0070*/  UISETP.NE.AND.EX UP0, UPT, UR9, URZ, UPT, UP0 ;  /* 0x000000ff0900728c */ /* 0x000fe4000bf05300 */
[----:B----4-:R-:W-:Y:S02]  /*0080*/  ULOP3.LUT UR68, UR55, 0x1, URZ, 0xc0, !UPT ;  /* 0x0000000137447892 */ /* 0x010fe4000f8ec0ff */
[----:B------:R-:W-:Y:S01]  /*0090*/  ULOP3.LUT UR69, UR55, 0x1, URZ, 0x3c, !UPT ;  /* 0x0000000137457892 */ /* 0x000fe2000f8e3cff */
[----:B--2---:R-:W-:-:S05]  /*00a0*/  SHF.R.U32.HI R85, RZ, 0x5, R92 ;  /* 0x00000005ff557819 */ /* 0x004fca000001165c */
[----:B------:R-:W2:Y:S02]  /*00b0*/  SHFL.IDX PT, R0, R85, RZ, 0x1f ;  /* 0x00001fff55007589 */ /* 0x000ea400000e0000 */
[----:B--2---:R-:W-:Y:S01]  /*00c0*/  R2UR UR18, R0 ;  /* 0x00000000001272ca */ /* 0x004fe200000e0000 */
[----:B-1----:R-:W-:-:S14]  /*00d0*/  BRA.U UP0, `(.L_x_0) ;  /* 0x0000000100307547 */ /* 0x002fdc000b800000 */
[----:B------:R-:W1:Y:S02]  /*00e0*/  LDCU.64 UR4, c[0x0][0x888] ;  /* 0x00011100ff0477ac */ /* 0x000e640008000a00 */
[----:B-1----:R-:W-:-:S04]  /*00f0*/  UISETP.NE.U32.AND UP0, UPT, UR4, URZ, UPT ;  /* 0x000000ff0400728c */ /* 0x002fc8000bf05070 */
[----:B------:R-:W-:-:S09]  /*0100*/  UISETP.NE.AND.EX UP0, UPT, UR5, URZ, UPT, UP0 ;  /* 0x000000ff0500728c */ /* 0x000fd2000bf05300 */
[----:B------:R-:W-:Y:S05]  /*0110*/  BRA.U !UP0, `(.L_x_1) ;  /* 0x0000000108147547 */ /* 0x000fea000b800000 */
[----:B------:R-:W1:Y:S01]  /*0120*/  LDC.64 R2, c[0x0][0x888] ;  /* 0x00022200ff027b82 */ /* 0x000e620000000a00 */
[----:B------:R-:W1:Y:S02]  /*0130*/  LDCU.64 UR4, c[0x0][0x358] ;  /* 0x00006b00ff0477ac */ /* 0x000e640008000a00 */
[----:B-1----:R1:W5:Y:S01]  /*0140*/  LDG.E R41, desc[UR4][R2.64] ;  /* 0x0000000402297981 */ /* 0x002362000c1e1900 */
[----:B------:R-:W-:Y:S01]  /*0150*/  HFMA2 R84, -RZ, RZ, 0, 5.9604644775390625e-08 ;  /* 0x00000001ff547431 */ /* 0x000fe200000001ff */
[----:B------:R-:W-:Y:S05]  /*0160*/  BRA `(.L_x_0) ;  /* 0x00000000000c7947 */ /* 0x000fea0003800000 */
.L_x_1:
[----:B------:R-:W1:Y:S01]  /*0170*/  LDCU UR4, c[0x0][0x880] ;  /* 0x00011000ff0477ac */ /* 0x000e620008000800 */
[----:B------:R-:W-:Y:S01]  /*0180*/  HFMA2 R84, -RZ, RZ, 0, 5.9604644775390625e-08 ;  /* 0x00000001ff547431 */ /* 0x000fe200000001ff */
[----:B-1----:R-:W-:-:S07]  /*0190*/  MOV R41, UR4 ;  /* 0x0000000400297c02 */ /* 0x002fce0008000f00 */
.L_x_0:
[----:B------:R-:W2:Y:S02]  /*01a0*/  LDCU.64 UR4, c[0x0][0x8b0] ;  /* 0x00011600ff0477ac */ /* 0x000ea40008000a00 */
[----:B--2---:R-:W-:-:S04]  /*01b0*/  UISETP.NE.U32.AND UP0, UPT, UR4, URZ, UPT ;  /* 0x000000ff0400728c */ /* 0x004fc8000bf05070 */
[----:B------:R-:W-:-:S09]  /*01c0*/  UISETP.NE.AND.EX UP0, UPT, UR5, URZ, UPT, UP0 ;  /* 0x000000ff0500728c */ /* 0x000fd2000bf05300 */
[----:B------:R-:W-:Y:S05]  /*01d0*/  BRA.U UP0, `(.L_x_2) ;  /* 0x0000000100287547 */ /* 0x000fea000b800000 */
[----:B------:R-:W2:Y:S02]  /*01e0*/  LDCU.64 UR4, c[0x0][0x8a8] ;  /* 0x00011500ff0477ac */ /* 0x000ea40008000a00 */
[----:B--2---:R-:W-:-:S04]  /*01f0*/  UISETP.NE.U32.AND UP0, UPT, UR4, URZ, UPT ;  /* 0x000000ff0400728c */ /* 0x004fc8000bf05070 */
[----:B------:R-:W-:-:S09]  /*0200*/  UISETP.NE.AND.EX UP0, UPT, UR5, URZ, UPT, UP0 ;  /* 0x000000ff0500728c */ /* 0x000fd2000bf05300 */
[----:B------:R-:W-:Y:S05]  /*0210*/  BRA.U !UP0, `(.L_x_3) ;  /* 0x0000000108107547 */ /* 0x000fea000b800000 */
[----:B------:R-:W2:Y:S01]  /*0220*/  LDC.64 R38, c[0x0][0x8a8] ;  /* 0x00022a00ff267b82 */ /* 0x000ea20000000a00 */
[----:B------:R-:W2:Y:S02]  /*0230*/  LDCU.64 UR4, c[0x0][0x358] ;  /* 0x00006b00ff0477ac */ /* 0x000ea40008000a00 */
[----:B--2---:R2:W5:Y:S01]  /*0240*/  LDG.E R38, desc[UR4][R38.64] ;  /* 0x0000000426267981 */ /* 0x004562000c1e1900 */
[----:B------:R-:W-:Y:S05]  /*0250*/  BRA `(.L_x_2) ;  /* 0x0000000000087947 */ /* 0x000fea0003800000 */
.L_x_3:
[----:B------:R-:W2:Y:S02]  /*0260*/  LDCU UR4, c[0x0][0x8a0] ;  /* 0x00011400ff0477ac */ /* 0x000ea40008000800 */
[----:B--2---:R-:W-:Y:S02]  /*0270*/  MOV R38, UR4 ;  /* 0x0000000400267c02 */ /* 0x004fe40008000f00 */
.L_x_2:
[----:B------:R-:W-:Y:S01]  /*0280*/  IMAD.U32 R0, RZ, RZ, UR18 ;  /* 0x00000012ff007e24 */ /* 0x000fe2000f8e00ff */
[----:B------:R-:W-:Y:S04]  /*0290*/  BSSY.RECONVERGENT B0, `(.L_x_4) ;  /* 0x000000c000007945 */ /* 0x000fe80003800200 */
[C---:B------:R-:W-:Y:S02]  /*02a0*/  ISETP.NE.OR P2, PT, R0.reuse, 0x1, !P1 ;  /* 0x000000010000780c */ /* 0x040fe40004f45670 */
[----:B------:R-:W-:-:S11]  /*02b0*/  ISETP.NE.OR P0, PT, R0, 0x3, !P1 ;  /* 0x000000030000780c */ /* 0x000fd60004f05670 */
[----:B------:R-:W-:Y:S05]  /*02c0*/  @P2 BRA `(.L_x_5) ;  /* 0x0000000000202947 */ /* 0x000fea0003800000 */
[----:B------:R-:W3:Y:S02]  /*02d0*/  LDCU.64 UR4, c[0x0][0x348] ;  /* 0x00006900ff0477ac */ /* 0x000ee40008000a00 */
[----:B---3--:R-:W-:Y:S02]  /*02e0*/  UIADD3 UR6, UP1, UPT, UR4, 0x80, URZ ;  /* 0x0000008004067890 */ /* 0x008fe4000ff3e0ff */
[----:B------:R-:W-:Y:S02]  /*02f0*/  UIADD3 UR4, UP0, UPT, UR4, 0x180, URZ ;  /* 0x0000018004047890 */ /* 0x000fe4000ff1e0ff */
[----:B------:R-:W-:Y:S02]  /*0300*/  UIADD3.X UR7, UPT, UPT, URZ, UR5, URZ, UP1, !UPT ;  /* 0x00000005ff077290 */ /* 0x000fe40008ffe4ff */
[----:B------:R-:W-:-:S07]  /*0310*/  UIADD3.X UR5, UPT, UPT, URZ, UR5, URZ, UP0, !UPT ;  /* 0x00000005ff057290 */ /* 0x000fce00087fe4ff */
[----:B------:R3:W-:Y:S02]  /*0320*/  UTMACCTL.PF [UR6] ;  /* 0x00000000060079b9 */ /* 0x0007e40008040000 */
[----:B------:R3:W-:Y:S02]  /*0330*/  UTMACCTL.PF [UR4] ;  /* 0x00000000040079b9 */ /* 0x0007e40008040000 */
[----:B---3--:R-:W-:Y:S01]  /*0340*/  NOP ;  /* 0x0000000000007918 */ /* 0x008fe20000000000 */
.L_x_5:
[----:B------:R-:W-:Y:S05]  /*0350*/  BSYNC.RECONVERGENT B0 ;  /* 0x0000000000007941 */ /* 0x000fea0003800200 */
.L_x_4:
[----:B------:R-:W-:Y:S04]  /*0360*/  BSSY.RECONVERGENT B0, `(.L_x_6) ;  /* 0x000000a000007945 */ /* 0x000fe80003800200 */
        /* <DEDUP_REMOVED lines=9> */
.L_x_7:
[----:B------:R-:W-:Y:S05]  /*0400*/  BSYNC.RECONVERGENT B0 ;  /* 0x0000000000007941 */ /* 0x000fea0003800200 */
.L_x_6:
[----:B------:R-:W3:Y:S01]  /*0410*/  LDCU.64 UR4, c[0x0][0x888] ;  /* 0x00011100ff0477ac */ /* 0x000ee20008000a00 */
[----:B------:R-:W-:Y:S02]  /*0420*/  UISETP.EQ.U32.AND UP1, UPT, UR8, URZ, UPT ;  /* 0x000000ff0800728c */ /* 0x000fe4000bf22070 */
[----:B------:R-:W-:Y:S02]  /*0430*/  UPLOP3.LUT UP3, UPT, UPT, UPT, UPT, 0x80, 0x8 ;  /* 0x000000000008789c */ /* 0x000fe40003f6f070 */
[----:B---3--:R-:W-:-:S04]  /*0440*/  UISETP.NE.U32.AND UP0, UPT, UR4, URZ, UPT ;  /* 0x000000ff0400728c */ /* 0x008fc8000bf05070 */
[----:B------:R-:W-:-:S04]  /*0450*/  UISETP.NE.AND.EX UP0, UPT, UR5, URZ, UPT, UP0 ;  /* 0x000000ff0500728c */ /* 0x000fc8000bf05300 */
[----:B------:R-:W-:-:S04]  /*0460*/  UISETP.EQ.OR.EX UP2, UPT, UR9, URZ, !UP0, UP1 ;  /* 0x000000ff0900728c */ /* 0x000fc8000c742710 */
[----:B------:R-:W-:-:S06]  /*0470*/  UP2UR UR4, UPR, URZ, 0x4 ;  /* 0x00000004ff047883 */ /* 0x000fcc0008000000 */
[----:B------:R-:W-:Y:S01]  /*0480*/  MOV R88, UR4 ;  /* 0x0000000400587c02 */ /* 0x000fe20008000f00 */
[----:B------:R-:W-:Y:S06]  /*0490*/  BRA.U !UP2, `(.L_x_8) ;  /* 0x000000010a207547 */ /* 0x000fec000b800000 */
[----:B------:R-:W-:Y:S01]  /*04a0*/  UISETP.NE.U32.AND UP1, UPT, UR8, URZ, UPT ;  /* 0x000000ff0800728c */ /* 0x000fe2000bf25070 */
[----:B-----5:R-:W-:Y:S01]  /*04b0*/  FSETP.NEU.AND P0, PT, R41, RZ, PT ;  /* 0x000000ff2900720b */ /* 0x020fe20003f0d000 */
[----:B------:R-:W-:Y:S02]  /*04c0*/  USEL UR4, URZ, 0xffffffff, UP0 ;  /* 0xffffffffff047887 */ /* 0x000fe40008000000 */
[----:B------:R-:W-:-:S10]  /*04d0*/  UISETP.NE.AND.EX UP1, UPT, UR9, URZ, UPT, UP1 ;  /* 0x000000ff0900728c */ /* 0x000fd4000bf25310 */
[----:B------:R-:W-:Y:S01]  /*04e0*/  VOTEU.ANY UP0, P0 ;  /* 0x0000000000ff7886 */ /* 0x000fe20000000100 */
[----:B------:R-:W-:-:S04]  /*04f0*/  @!UP1 USEL UR4, URZ, 0xffffffff, UP0 ;  /* 0xffffffffff049887 */ /* 0x000fc80008000000 */
[----:B------:R-:W-:-:S04]  /*0500*/  ULOP3.LUT UR4, UR4, 0x1, URZ, 0xc0, !UPT ;  /* 0x0000000104047892 */ /* 0x000fc8000f8ec0ff */
[----:B------:R-:W-:-:S11]  /*0510*/  UISETP.NE.U32.AND UP3, UPT, UR4, 0x1, UPT ;  /* 0x000000010400788c */ /* 0x000fd6000bf65070 */
.L_x_8:
[----:B------:R-:W3:Y:S01]  /*0520*/  SHFL.IDX PT, R0, R85, RZ, 0x1f ;  /* 0x00001fff55007589 */ /* 0x000ee200000e0000 */
[----:B------:R-:W-:-:S04]  /*0530*/  UISETP.NE.AND UP0, UPT, UR18, 0x2, UPT ;  /* 0x000000021200788c */ /* 0x000fc8000bf05270 */
[----:B------:R-:W-:Y:S02]  /*0540*/  UISETP.EQ.AND UP1, UPT, UR68, URZ, !UP0 ;  /* 0x000000ff4400728c */ /* 0x000fe4000c722270 */
[----:B------:R-:W-:-:S04]  /*0550*/  USEL UR37, URZ, 0x1, UP0 ;  /* 0x00000001ff257887 */ /* 0x000fc80008000000 */
[----:B------:R-:W-:Y:S02]  /*0560*/  PLOP3.LUT P3, PT, P1, PT, UP1, 0x80, 0x8 ;  /* 0x000000000008781c */ /* 0x000fe40000f6f018 */
[----:B---3--:R-:W-:-:S13]  /*0570*/  ISETP.NE.AND P0, PT, R0, RZ, PT ;  /* 0x000000ff0000720c */ /* 0x008fda0003f05270 */
[----:B------:R-:W-:Y:S05]  /*0580*/  @P0 BRA `(.L_x_9) ;  /* 0x0000000000540947 */ /* 0x000fea0003800000 */
[----:B------:R-:W-:Y:S01]  /*0590*/  UMOV UR4, 0x400 ;  /* 0x0000040000047882 */ /* 0x000fe20000000000 */
[----:B------:R-:W-:Y:S01]  /*05a0*/  UMOV UR8, 0x1 ;  /* 0x0000000100087882 */ /* 0x000fe20000000000 */
[----:B------:R-:W-:Y:S01]  /*05b0*/  UMOV UR6, 0x2 ;  /* 0x0000000200067882 */ /* 0x000fe20000000000 */
[----:B------:R-:W-:Y:S02]  /*05c0*/  ULEA UR4, UR55, UR4, 0x18 ;  /* 0x0000000437047291 */ /* 0x000fe4000f8ec0ff */
[----:B------:R-:W-:-:S04]  /*05d0*/  UIADD3 UR8, UPT, UPT, -UR8, 0x100000, URZ ;  /* 0x0010000008087890 */ /* 0x000fc8000fffe1ff */
[----:B------:R-:W-:Y:S02]  /*05e0*/  USHF.L.U32 UR9, UR8, 0xb, URZ ;  /* 0x0000000b08097899 */ /* 0x000fe400080006ff */
[----:B------:R-:W-:Y:S02]  /*05f0*/  USHF.L.U32 UR8, UR8, 0x1, URZ ;  /* 0x0000000108087899 */ /* 0x000fe400080006ff */
[----:B------:R-:W-:-:S04]  /*0600*/  UIADD3 UR6, UPT, UPT, -UR6, 0x100000, URZ ;  /* 0x0010000006067890 */ /* 0x000fc8000fffe1ff */
[----:B------:R-:W-:Y:S02]  /*0610*/  USHF.L.U32 UR7, UR6, 0xb, URZ ;  /* 0x0000000b06077899 */ /* 0x000fe400080006ff */
[----:B------:R-:W-:Y:S01]  /*0620*/  USHF.L.U32 UR6, UR6, 0x1, URZ ;  /* 0x0000000106067899 */ /* 0x000fe200080006ff */
[----:B------:R-:W-:Y:S01]  /*0630*/  ELECT P0, URZ, PT ;  /* 0x0000000000ff782f */ /* 0x000fe20003800000 */
[----:B------:R-:W3:Y:S02]  /*0640*/  FENCE.VIEW.ASYNC.S ;  /* 0x00000000000073c6 */ /* 0x000ee40000000000 */
[----:B---3--:R3:W4:Y:S08]  /*0650*/  SYNCS.EXCH.64 URZ, [UR4], UR8 ;  /* 0x0000000804ff75b2 */ /* 0x0087300008000100 */
[----:B------:R3:W1:Y:S01]  /*0660*/  SYNCS.EXCH.64 URZ, [UR4+0x20], UR6 ;  /* 0x0000200604ff75b2 */ /* 0x0006620008000100 */
[----:B------:R3:W1:Y:S01]  /*0670*/  SYNCS.EXCH.64 URZ, [UR4+0x8], UR8 ;  /* 0x0000080804ff75b2 */ /* 0x0006620008000100 */
[----:B------:R3:W1:Y:S01]  /*0680*/  SYNCS.EXCH.64 URZ, [UR4+0x28], UR6 ;  /* 0x0000280604ff75b2 */ /* 0x0006620008000100 */
[----:B------:R3:W1:Y:S01]  /*0690*/  SYNCS.EXCH.64 URZ, [UR4+0x10], UR8 ;  /* 0x0000100804ff75b2 */ /* 0x0006620008000100 */
[----:B------:R3:W1:Y:S01]  /*06a0*/  SYNCS.EXCH.64 URZ, [UR4+0x30], UR6 ;  /* 0x0000300604ff75b2 */ /* 0x0006620008000100 */
[----:B------:R3:W1:Y:S01]  /*06b0*/  SYNCS.EXCH.64 URZ, [UR4+0x18], UR8 ;  /* 0x0000180804ff75b2 */ /* 0x0006620008000100 */
[----:B------:R3:W1:Y:S01]  /*06c0*/  SYNCS.EXCH.64 URZ, [UR4+0x38], UR6 ;  /* 0x0000380604ff75b2 */ /* 0x0006620008000100 */
[----:B------:R-:W-:Y:S01]  /*06d0*/  NOP ;  /* 0x0000000000007918 */ /* 0x000fe20000000000 */
.L_x_9:
[----:B------:R-:W2:Y:S01]  /*06e0*/  SHFL.IDX PT, R0, R85, RZ, 0x1f ;  /* 0x00001fff55007589 */ /* 0x000ea200000e0000 */
[----:B------:R-:W-:Y:S01]  /*06f0*/  NOP ;  /* 0x0000000000007918 */ /* 0x000fe20000000000 */
[----:B--2---:R-:W-:-:S13]  /*0700*/  ISETP.NE.AND P0, PT, R0, 0x1, PT ;  /* 0x000000010000780c */ /* 0x004fda0003f05270 */
[----:B------:R-:W-:Y:S05]  /*0710*/  @P0 BRA `(.L_x_10) ;  /* 0x00000000004c0947 */ /* 0x000fea0003800000 */
[----:B---3--:R-:W-:Y:S01]  /*0720*/  UMOV UR4, 0x400 ;  /* 0x0000040000047882 */ /* 0x008fe20000000000 */
        /* <DEDUP_REMOVED lines=10> */
[----:B------:R-:W2:Y:S02]  /*07d0*/  FENCE.VIEW.ASYNC.S ;  /* 0x00000000000073c6 */ /* 0x000ea40000000000 */
[----:B--2---:R2:W3:Y:S08]  /*07e0*/  SYNCS.EXCH.64 URZ, [UR4+0x40], UR8 ;  /* 0x0000400804ff75b2 */ /* 0x0044f00008000100 */
[----:B------:R2:W1:Y:S01]  /*07f0*/  SYNCS.EXCH.64 URZ, [UR4+0x58], UR6 ;  /* 0x0000580604ff75b2 */ /* 0x0004620008000100 */
[----:B------:R2:W1:Y:S01]  /*0800*/  SYNCS.EXCH.64 URZ, [UR4+0x48], UR8 ;  /* 0x0000480804ff75b2 */ /* 0x0004620008000100 */
[----:B------:R2:W1:Y:S01]  /*0810*/  SYNCS.EXCH.64 URZ, [UR4+0x60], UR6 ;  /* 0x0000600604ff75b2 */ /* 0x0004620008000100 */
[----:B------:R2:W1:Y:S01]  /*0820*/  SYNCS.EXCH.64 URZ, [UR4+0x50], UR8 ;  /* 0x0000500804ff75b2 */ /* 0x0004620008000100 */
[----:B------:R2:W1:Y:S01]  /*0830*/  SYNCS.EXCH.64 URZ, [UR4+0x68], UR6 ;  /* 0x0000680604ff75b2 */ /* 0x0004620008000100 */
[----:B------:R-:W-:Y:S01]  /*0840*/  NOP ;  /* 0x0000000000007918 */ /* 0x000fe20000000000 */
.L_x_10:
[----:B------:R-:W4:Y:S01]  /*0850*/  SHFL.IDX PT, R0, R85, RZ, 0x1f ;  /* 0x00001fff55007589 */ /* 0x000f2200000e0000 */
[----:B------:R-:W-:Y:S01]  /*0860*/  NOP ;  /* 0x0000000000007918 */ /* 0x000fe20000000000 */
[----:B----4-:R-:W-:-:S13]  /*0870*/  ISETP.NE.AND P0, PT, R0, 0x3, PT ;  /* 0x000000030000780c */ /* 0x010fda0003f05270 */
[----:B------:R-:W-:Y:S05]  /*0880*/  @P0 BRA `(.L_x_11) ;  /* 0x00000000002c0947 */ /* 0x000fea0003800000 */
[----:B--23--:R-:W-:Y:S01]  /*0890*/  UMOV UR6, 0x400 ;  /* 0x0000040000067882 */ /* 0x00cfe20000000000 */
[----:B------:R-:W-:Y:S01]  /*08a0*/  UMOV UR4, 0x20 ;  /* 0x0000002000047882 */ /* 0x000fe20000000000 */
[----:B------:R-:W-:Y:S02]  /*08b0*/  ULEA UR6, UR55, UR6, 0x18 ;  /* 0x0000000637067291 */ /* 0x000fe4000f8ec0ff */
[----:B------:R-:W-:-:S04]  /*08c0*/  UIADD3 UR4, UPT, UPT, -UR4, 0x100000, URZ ;  /* 0x0010000004047890 */ /* 0x000fc8000fffe1ff */
[----:B------:R-:W-:Y:S02]  /*08d0*/  USHF.L.U32 UR5, UR4, 0xb, URZ ;  /* 0x0000000b04057899 */ /* 0x000fe400080006ff */
[----:B------:R-:W-:Y:S01]  /*08e0*/  USHF.L.U32 UR4, UR4, 0x1, URZ ;  /* 0x0000000104047899 */ /* 0x000fe200080006ff */
[----:B------:R-:W-:Y:S01]  /*08f0*/  ELECT P0, URZ, PT ;  /* 0x0000000000ff782f */ /* 0x000fe20003800000 */
[----:B------:R-:W2:Y:S10]  /*0900*/  FENCE.VIEW.ASYNC.S ;  /* 0x00000000000073c6 */ /* 0x000eb40000000000 */
[----:B--2---:R4:W2:Y:S01]  /*0910*/  SYNCS.EXCH.64 URZ, [UR6+0x70], UR4 ;  /* 0x0000700406ff75b2 */ /* 0x0048a20008000100 */
[----:B------:R4:W3:Y:S02]  /*0920*/  SYNCS.EXCH.64 URZ, [UR6+0x78], UR4 ;  /* 0x0000780406ff75b2 */ /* 0x0008e40008000100 */
[----:B----4-:R-:W-:Y:S01]  /*0930*/  NOP ;  /* 0x0000000000007918 */ /* 0x010fe20000000000 */
.L_x_11:
[----:B------:R-:W4:Y:S01]  /*0940*/  SHFL.IDX PT, R0, R85, RZ, 0x1f ;  /* 0x00001fff55007589 */ /* 0x000f2200000e0000 */
[----:B------:R-:W-:Y:S01]  /*0950*/  NOP ;  /* 0x0000000000007918 */ /* 0x000fe20000000000 */
[----:B----4-:R-:W-:-:S13]  /*0960*/  ISETP.NE.AND P0, PT, R0, 0x4, PT ;  /* 0x000000040000780c */ /* 0x010fda0003f05270 */
[----:B------:R-:W-:Y:S05]  /*0970*/  @P0 BRA `(.L_x_12) ;  /* 0x0000000000480947 */ /* 0x000fea0003800000 */
[----:B--23--:R-:W-:Y:S01]  /*0980*/  UMOV UR4, 0x3a0 ;  /* 0x000003a000047882 */ /* 0x00cfe20000000000 */
[----:B------:R-:W-:Y:S01]  /*0990*/  UMOV UR6, 0x400 ;  /* 0x0000040000067882 */ /* 0x000fe20000000000 */
[----:B------:R-:W-:Y:S01]  /*09a0*/  USEL UR4, UR4, 0x320, UP3 ;  /* 0x0000032004047887 */ /* 0x000fe20009800000 */
        /* <DEDUP_REMOVED lines=10> */
[----:B--2---:R4:W2:Y:S08]  /*0a50*/  SYNCS.EXCH.64 URZ, [UR6+0x80], UR8 ;  /* 0x0000800806ff75b2 */ /* 0x0048b00008000100 */
[----:B------:R4:W3:Y:S01]  /*0a60*/  SYNCS.EXCH.64 URZ, [UR6+0x90], UR4 ;  /* 0x0000900406ff75b2 */ /* 0x0008e20008000100 */
[----:B------:R4:W1:Y:S01]  /*0a70*/  SYNCS.EXCH.64 URZ, [UR6+0x88], UR8 ;  /* 0x0000880806ff75b2 */ /* 0x0008620008000100 */
[----:B------:R4:W1:Y:S02]  /*0a80*/  SYNCS.EXCH.64 URZ, [UR6+0x98], UR4 ;  /* 0x0000980406ff75b2 */ /* 0x0008640008000100 */
[----:B----4-:R-:W-:Y:S01]  /*0a90*/  NOP ;  /* 0x0000000000007918 */ /* 0x010fe20000000000 */
.L_x_12:
[----:B------:R-:W4:Y:S01]  /*0aa0*/  SHFL.IDX PT, R0, R85, RZ, 0x1f ;  /* 0x00001fff55007589 */ /* 0x000f2200000e0000 */
[----:B------:R-:W-:Y:S01]  /*0ab0*/  NOP ;  /* 0x0000000000007918 */ /* 0x000fe20000000000 */
[----:B----4-:R-:W-:-:S13]  /*0ac0*/  ISETP.NE.AND P0, PT, R0, 0x5, PT ;  /* 0x000000050000780c */ /* 0x010fda0003f05270 */
[----:B------:R-:W-:Y:S05]  /*0ad0*/  @P0 BRA `(.L_x_13) ;  /* 0x0000000000540947 */ /* 0x000fea0003800000 */
[----:B--23--:R-:W-:Y:S01]  /*0ae0*/  UMOV UR4, 0x400 ;  /* 0x0000040000047882 */ /* 0x00cfe20000000000 */
        /* <DEDUP_REMOVED lines=14> */
[----:B------:R4:W1:Y:S01]  /*0bd0*/  SYNCS.EXCH.64 URZ, [UR4+0xc8], UR8 ;  /* 0x0000c80804ff75b2 */ /* 0x0008620008000100 */
[----:B------:R4:W1:Y:S01]  /*0be0*/  SYNCS.EXCH.64 URZ, [UR4+0xb0], UR6 ;  /* 0x0000b00604ff75b2 */ /* 0x0008620008000100 */
[----:B------:R4:W1:Y:S01]  /*0bf0*/  SYNCS.EXCH.64 URZ, [UR4+0xd0], UR8 ;  /* 0x0000d00804ff75b2 */ /* 0x0008620008000100 */
[----:B------:R4:W1:Y:S01]  /*0c00*/  SYNCS.EXCH.64 URZ, [UR4+0xb8], UR6 ;  /* 0x0000b80604ff75b2 */ /* 0x0008620008000100 */
[----:B------:R4:W1:Y:S02]  /*0c10*/  SYNCS.EXCH.64 URZ, [UR4+0xd8], UR8 ;  /* 0x0000d80804ff75b2 */ /* 0x0008640008000100 */
[----:B----4-:R-:W-:Y:S01]  /*0c20*/  NOP ;  /* 0x0000000000007918 */ /* 0x010fe20000000000 */
.L_x_13:
[----:B------:R-:W4:Y:S01]  /*0c30*/  SHFL.IDX PT, R0, R85, RZ, 0x1f ;  /* 0x00001fff55007589 */ /* 0x000f2200000e0000 */
[----:B------:R-:W-:Y:S01]  /*0c40*/  ISETP.NE.OR P1, PT, RZ, UR18, !P1 ;  /* 0x00000012ff007c0c */ /* 0x000fe2000cf25670 */
        /* <DEDUP_REMOVED lines=12> */
[----:B------:R4:W3:Y:S01]  /*0d10*/  SYNCS.EXCH.64 URZ, [UR4+0xf0], UR6 ;  /* 0x0000f00604ff75b2 */ /* 0x0008e20008000100 */
[----:B------:R4:W1:Y:S01]  /*0d20*/  SYNCS.EXCH.64 URZ, [UR4+0xe8], UR6 ;  /* 0x0000e80604ff75b2 */ /* 0x0008620008000100 */
[----:B------:R4:W1:Y:S02]  /*0d30*/  SYNCS.EXCH.64 URZ, [UR4+0xf8], UR6 ;  /* 0x0000f80604ff75b2 */ /* 0x0008640008000100 */
[----:B----4-:R-:W-:Y:S01]  /*0d40*/  NOP ;  /* 0x0000000000007918 */ /* 0x010fe20000000000 */
.L_x_14:
[----:B------:R-:W-:Y:S01]  /*0d50*/  VOTEU.ALL UP0, P1 ;  /* 0x0000000000ff7886 */ /* 0x000fe20000800000 */
[----:B--23--:R-:W-:Y:S01]  /*0d60*/  UMOV UR4, 0x20 ;  /* 0x0000002000047882 */ /* 0x00cfe20000000000 */
[----:B------:R-:W2:Y:S01]  /*0d70*/  LDCU UR7, c[0x0][0x36c] ;  /* 0x00006d80ff0777ac */ /* 0x000ea20008000800 */
[----:B------:R-:W-:Y:S01]  /*0d80*/  NOP ;  /* 0x0000000000007918 */ /* 0x000fe20000000000 */
[----:B-1----:R-:W-:Y:S01]  /*0d90*/  LOP3.LUT R3, R92, 0x1f, RZ, 0xc0, !PT ;  /* 0x0000001f5c037812 */ /* 0x002fe200078ec0ff */
[----:B------:R-:W-:Y:S01]  /*0da0*/  @!UP0 UMOV UR6, 0x400 ;  /* 0x0000040000068882 */ /* 0x000fe20000000000 */
[----:B------:R-:W-:-:S04]  /*0db0*/  @!UP0 UIADD3 UR4, UPT, UPT, -UR4, 0x100000, URZ ;  /* 0x0010000004048890 */ /* 0x000fc8000fffe1ff */
[----:B------:R-:W-:Y:S02]  /*0dc0*/  @!UP0 USHF.L.U32 UR5, UR4, 0xb, URZ ;  /* 0x0000000b04058899 */ /* 0x000fe400080006ff */
[----:B------:R-:W-:Y:S02]  /*0dd0*/  @!UP0 USHF.L.U32 UR4, UR4, 0x1, URZ ;  /* 0x0000000104048899 */ /* 0x000fe400080006ff */
[----:B------:R-:W-:Y:S01]  /*0de0*/  @!UP0 ULEA UR6, UR55, UR6, 0x18 ;  /* 0x0000000637068291 */ /* 0x000fe2000f8ec0ff */
[----:B------:R-:W-:Y:S01]  /*0df0*/  VOTEU.ALL UP0, P1 ;  /* 0x0000000000ff7886 */ /* 0x000fe20000800000 */
[----:B------:R-:W-:Y:S02]  /*0e00*/  UISETP.NE.AND UP4, UPT, UR18, URZ, UPT ;  /* 0x000000ff1200728c */ /* 0x000fe4000bf85270 */
[----:B--2---:R-:W-:Y:S01]  /*0e10*/  UISETP.EQ.U32.AND UP5, UPT, UR7, 0x1, UPT ;  /* 0x000000010700788c */ /* 0x004fe2000bfa2070 */
[----:B------:R-:W1:Y:S07]  /*0e20*/  FENCE.VIEW.ASYNC.S ;  /* 0x00000000000073c6 */ /* 0x000e6e0000000000 */
[----:B-1----:R1:W2:Y:S01]  /*0e30*/  @!UP0 SYNCS.EXCH.64 URZ, [UR6+0x100], UR4 ;  /* 0x0001000406ff85b2 */ /* 0x0022a20008000100 */
[----:B------:R-:W-:Y:S05]  /*0e40*/  BRA.U !UP5, `(.L_x_15) ;  /* 0x000000010d087547 */ /* 0x000fea000b800000 */
[----:B--2---:R-:W-:Y:S01]  /*0e50*/  UCGABAR_ARV ;  /* 0x00000000000079c7 */ /* 0x004fe20008000000 */
[----:B------:R-:W-:Y:S05]  /*0e60*/  BRA `(.L_x_16) ;  /* 0x0000000000047947 */ /* 0x000fea0003800000 */
.L_x_15:
[----:B--2---:R-:W-:Y:S01]  /*0e70*/  NOP ;  /* 0x0000000000007918 */ /* 0x004fe20000000000 */
.L_x_16:
[----:B------:R-:W2:Y:S01]  /*0e80*/  S2UR UR24, SR_CTAID.X ;  /* 0x00000000001879c3 */ /* 0x000ea20000002500 */
[----:B------:R-:W-:-:S05]  /*0e90*/  CS2R.32 R87, SR_CgaSize ;  /* 0x0000000000577805 */ /* 0x000fca0000008a00 */
[----:B------:R-:W-:-:S05]  /*0ea0*/  IMAD R87, R87, -0xa0, RZ ;  /* 0xffffff6057577824 */ /* 0x000fca00078e02ff */
[----:B-1----:R-:W-:-:S14]  /*0eb0*/  R2UR UR5, R87 ;  /* 0x00000000570572ca */ /* 0x002fdc00000e0000 */
[----:B------:R-:W1:Y:S01]  /*0ec0*/  LDCU UR5, c[0x0][UR5+0x2b0] ;  /* 0x00005600050577ac */ /* 0x000e620008000800 */
[----:B------:R-:W-:-:S05]  /*0ed0*/  CS2R.32 R87, SR_CgaSize ;  /* 0x0000000000577805 */ /* 0x000fca0000008a00 */
[----:B------:R-:W-:-:S05]  /*0ee0*/  IMAD R87, R87, -0xa0, RZ ;  /* 0xffffff6057577824 */ /* 0x000fca00078e02ff */
[----:B------:R-:W-:-:S14]  /*0ef0*/  R2UR UR4, R87 ;  /* 0x00000000570472ca */ /* 0x000fdc00000e0000 */
[----:B------:R-:W3:Y:S01]  /*0f00*/  LDCU UR4, c[0x0][UR4+0x2b4] ;  /* 0x00005680040477ac */ /* 0x000ee20008000800 */
[----:B------:R-:W4:Y:S01]  /*0f10*/  S2UR UR7, SR_CTAID.Y ;  /* 0x00000000000779c3 */ /* 0x000f220000002600 */
[----:B------:R-:W-:-:S05]  /*0f20*/  CS2R.32 R87, SR_CgaSize ;  /* 0x0000000000577805 */ /* 0x000fca0000008a00 */
[----:B------:R-:W-:-:S05]  /*0f30*/  IMAD R87, R87, -0xa0, RZ ;  /* 0xffffff6057577824 */ /* 0x000fca00078e02ff */
[----:B------:R-:W-:-:S14]  /*0f40*/  R2UR UR8, R87 ;  /* 0x00000000570872ca */ /* 0x000fdc00000e0000 */
[----:B------:R-:W3:Y:S01]  /*0f50*/  LDCU UR8, c[0x0][UR8+0x2a0] ;  /* 0x00005400080877ac */ /* 0x000ee20008000800 */
[----:B------:R-:W-:-:S05]  /*0f60*/  CS2R.32 R87, SR_CgaSize ;  /* 0x0000000000577805 */ /* 0x000fca0000008a00 */
[----:B------:R-:W-:-:S05]  /*0f70*/  IMAD R87, R87, -0xa0, RZ ;  /* 0xffffff6057577824 */ /* 0x000fca00078e02ff */
[----:B------:R-:W-:-:S14]  /*0f80*/  R2UR UR9, R87 ;  /* 0x00000000570972ca */ /* 0x000fdc00000e0000 */
[----:B------:R-:W3:Y:S01]  /*0f90*/  LDCU UR9, c[0x0][UR9+0x2a4] ;  /* 0x00005480090977ac */ /* 0x000ee20008000800 */
[----:B------:R-:W3:Y:S01]  /*0fa0*/  S2UR UR36, SR_CTAID.Z ;  /* 0x00000000002479c3 */ /* 0x000ee20000002700 */
[----:B------:R-:W-:Y:S01]  /*0fb0*/  UISETP.GT.U32.AND UP0, UPT, UR68, 0xffff, UPT ;  /* 0x0000ffff4400788c */ /* 0x000fe2000bf04070 */
[----:B------:R-:W3:Y:S01]  /*0fc0*/  LDCU UR19, c[0x0][0xb24] ;  /* 0x00016480ff1377ac */ /* 0x000ee20008000800 */
[----:B------:R-:W-:Y:S01]  /*0fd0*/  USHF.L.U32 UR30, UR55, 0xb, URZ ;  /* 0x0000000b371e7899 */ /* 0x000fe200080006ff */
[----:B--2---:R-:W-:Y:S01]  /*0fe0*/  I2FP.F32.U32 R2, UR24 ;  /* 0x0000001800027c45 */ /* 0x004fe20008201000 */
[----:B------:R-:W-:Y:S01]  /*0ff0*/  UMOV UR31, 0x5 ;  /* 0x00000005001f7882 */ /* 0x000fe20000000000 */
[----:B------:R-:W2:Y:S03]  /*1000*/  LDCU UR42, c[0x0][0xb24] ;  /* 0x00016480ff2a77ac */ /* 0x000ea60008000800 */
[----:B-1----:R-:W-:Y:S01]  /*1010*/  FMUL R2, R2, UR5 ;  /* 0x0000000502027c20 */ /* 0x002fe20008400000 */
[----:B------:R-:W-:Y:S01]  /*1020*/  USEL UR5, UR68, 0xffff, !UP0 ;  /* 0x0000ffff44057887 */ /* 0x000fe2000c000000 */
[----:B----4-:R-:W-:Y:S01]  /*1030*/  I2FP.F32.U32 R0, UR7 ;  /* 0x0000000700007c45 */ /* 0x010fe20008201000 */
[----:B------:R-:W1:Y:S03]  /*1040*/  LDCU UR28, c[0x0][0xb30] ;  /* 0x00016600ff1c77ac */ /* 0x000e660008000800 */
[----:B------:R-:W4:Y:S01]  /*1050*/  F2I.U32.TRUNC.NTZ R2, R2 ;  /* 0x0000000200027305 */ /* 0x000f22000020f000 */
[----:B---3--:R-:W-:Y:S01]  /*1060*/  FMUL R0, R0, UR4 ;  /* 0x0000000400007c20 */ /* 0x008fe20008400000 */
[----:B------:R-:W-:-:S02]  /*1070*/  ULOP3.LUT UR29, UR5, 0xffff, URZ, 0xc0, !UPT ;  /* 0x0000ffff051d7892 */ /* 0x000fc4000f8ec0ff */
[----:B------:R-:W-:Y:S01]  /*1080*/  UISETP.GE.AND UP2, UPT, UR19, 0x1, UPT ;  /* 0x000000011300788c */ /* 0x000fe2000bf46270 */
[----:B------:R-:W-:-:S03]  /*1090*/  UMOV UR26, UR7 ;  /* 0x00000007001a7c82 */ /* 0x000fc60008000000 */
[----:B------:R-:W3:Y:S01]  /*10a0*/  F2I.U32.TRUNC.NTZ R0, R0 ;  /* 0x0000000000007305 */ /* 0x000ee2000020f000 */
[----:B------:R-:W-:Y:S01]  /*10b0*/  UMOV UR25, UR24 ;  /* 0x0000001800197c82 */ /* 0x000fe20008000000 */
[----:B----4-:R-:W-:Y:S02]  /*10c0*/  R2UR UR4, R2 ;  /* 0x00000000020472ca */ /* 0x010fe400000e0000 */
[----:B------:R-:W-:Y:S02]  /*10d0*/  PRMT R2, RZ, 0x7610, R2 ;  /* 0x00007610ff027816 */ /* 0x000fe40000000002 */
[----:B---3--:R-:W-:Y:S02]  /*10e0*/  R2UR UR6, R0 ;  /* 0x00000000000672ca */ /* 0x008fe400000e0000 */
[----:B------:R-:W-:-:S07]  /*10f0*/  PRMT R0, RZ, 0x7610, R0 ;  /* 0x00007610ff007816 */ /* 0x000fce0000000000 */
[----:B------:R-:W-:-:S04]  /*1100*/  UIADD3 UR5, UPT, UPT, -UR4, URZ, URZ ;  /* 0x000000ff04057290 */ /* 0x000fc8000fffe1ff */
[----:B------:R-:W-:Y:S02]  /*1110*/  UIMAD UR5, UR8, UR5, UR24 ;  /* 0x00000005080572a4 */ /* 0x000fe4000f8e0218 */
[----:B------:R-:W-:-:S04]  /*1120*/  UIADD3 UR4, UPT, UPT, -UR6, URZ, URZ ;  /* 0x000000ff06047290 */ /* 0x000fc8000fffe1ff */
[----:B------:R-:W-:Y:S01]  /*1130*/  IMAD.U32 R87, RZ, RZ, UR5 ;  /* 0x00000005ff577e24 */ /* 0x000fe2000f8e00ff */
[----:B------:R-:W-:-:S06]  /*1140*/  UIMAD UR4, UR9, UR4, UR7 ;  /* 0x00000004090472a4 */ /* 0x000fcc000f8e0207 */
[----:B------:R-:W-:Y:S01]  /*1150*/  IMAD.U32 R86, RZ, RZ, UR4 ;  /* 0x00000004ff567e24 */ /* 0x000fe2000f8e00ff */
[----:B-12---:R-:W-:Y:S06]  /*1160*/  BRA.U UP4, `(.L_x_17) ;  /* 0x0000000104447547 */ /* 0x006fec000b800000 */
[----:B------:R-:W-:Y:S02]  /*1170*/  R2UR UR4, R87 ;  /* 0x00000000570472ca */ /* 0x000fe400000e0000 */
[----:B------:R-:W-:-:S11]  /*1180*/  R2UR UR8, R86 ;  /* 0x00000000560872ca */ /* 0x000fd600000e0000 */
[----:B------:R-:W-:Y:S02]  /*1190*/  UISETP.GT.U32.AND UP0, UPT, UR4, 0x1, UPT ;  /* 0x000000010400788c */ /* 0x000fe4000bf04070 */
[----:B------:R-:W-:Y:S02]  /*11a0*/  ULOP3.LUT UR4, UR4, 0xfffffffe, URZ, 0xc0, !UPT ;  /* 0xfffffffe04047892 */ /* 0x000fe4000f8ec0ff */
[----:B------:R-:W-:Y:S02]  /*11b0*/  UISETP.NE.AND UP1, UPT, UR8, URZ, UP0 ;  /* 0x000000ff0800728c */ /* 0x000fe40008725270 */
[----:B------:R-:W-:Y:S02]  /*11c0*/  UISETP.NE.AND UP0, UPT, UR8, 0x1, UP0 ;  /* 0x000000010800788c */ /* 0x000fe40008705270 */
[----:B------:R-:W-:Y:S02]  /*11d0*/  USEL UR7, URZ, 0x1, UP1 ;  /* 0x00000001ff077887 */ /* 0x000fe40008800000 */
[----:B------:R-:W-:-:S02]  /*11e0*/  USEL UR6, URZ, 0x4, UP0 ;  /* 0x00000004ff067887 */ /* 0x000fc40008000000 */
[----:B------:R-:W-:Y:S02]  /*11f0*/  USEL UR5, URZ, 0x2, UP1 ;  /* 0x00000002ff057887 */ /* 0x000fe40008800000 */
[----:B------:R-:W-:Y:S02]  /*1200*/  ULEA UR4, UR8, UR4, 0x1 ;  /* 0x0000000408047291 */ /* 0x000fe4000f8e08ff */
[----:B------:R-:W-:Y:S02]  /*1210*/  USEL UR8, URZ, 0x8, UP0 ;  /* 0x00000008ff087887 */ /* 0x000fe40008000000 */
[----:B------:R-:W-:-:S03]  /*1220*/  UIADD3 UR5, UPT, UPT, UR5, UR6, UR7 ;  /* 0x0000000605057290 */ /* 0x000fc6000fffe007 */
[----:B------:R-:W-:Y:S01]  /*1230*/  UMOV UR6, 0x3 ;  /* 0x0000000300067882 */ /* 0x000fe20000000000 */
[----:B------:R-:W-:Y:S02]  /*1240*/  UIADD3 UR5, UPT, UPT, UR5, UR8, URZ ;  /* 0x0000000805057290 */ /* 0x000fe4000fffe0ff */
[----:B------:R-:W-:-:S04]  /*1250*/  USHF.L.U32 UR4, UR6, UR4, URZ ;  /* 0x0000000406047299 */ /* 0x000fc800080006ff */
[----:B------:R-:W-:Y:S02]  /*1260*/  IMAD.U32 R2, RZ, RZ, UR5 ;  /* 0x00000005ff027e24 */ /* 0x000fe4000f8e00ff */
[----:B------:R-:W-:Y:S02]  /*1270*/  IMAD.U32 R0, RZ, RZ, UR4 ;  /* 0x00000004ff007e24 */ /* 0x000fe4000f8e00ff */
.L_x_17:
[----:B------:R-:W-:Y:S05]  /*1280*/  BRA.U !UP2, `(.L_x_18) ;  /* 0x000000010ad47547 */ /* 0x000fea000b800000 */
[----:B------:R-:W1:Y:S01]  /*1290*/  LDCU.128 UR20, c[0x0][0xb10] ;  /* 0x00016200ff1477ac */ /* 0x000e620008000c00 */
[----:B------:R-:W2:Y:S01]  /*12a0*/  LDCU UR6, c[0x0][0x370] ;  /* 0x00006e00ff0677ac */ /* 0x000ea20008000800 */
[----:B------:R-:W3:Y:S01]  /*12b0*/  LDCU UR5, c[0x0][0x374] ;  /* 0x00006e80ff0577ac */ /* 0x000ee20008000800 */
[----:B------:R-:W4:Y:S01]  /*12c0*/  LDCU UR27, c[0x0][0xb0c] ;  /* 0x00016180ff1b77ac */ /* 0x000f220008000800 */
[----:B------:R-:W4:Y:S01]  /*12d0*/  LDCU UR4, c[0x0][0xb20] ;  /* 0x00016400ff0477ac */ /* 0x000f220008000800 */
[----:B------:R-:W4:Y:S01]  /*12e0*/  LDCU.64 UR8, c[0x0][0xb28] ;  /* 0x00016500ff0877ac */ /* 0x000f220008000a00 */
[----:B-1----:R-:W-:Y:S02]  /*12f0*/  UISETP.NE.AND UP0, UPT, UR22, 0x1, UPT ;  /* 0x000000011600788c */ /* 0x002fe4000bf05270 */
[----:B---3--:R-:W-:Y:S02]  /*1300*/  UIMAD.WIDE.U32 UR10, UR5, UR23, URZ ;  /* 0x00000017050a72a5 */ /* 0x008fe4000f8e00ff */
[----:B--2---:R-:W-:-:S02]  /*1310*/  UIMAD.WIDE.U32 UR12, UR6, UR20, URZ ;  /* 0x00000014060c72a5 */ /* 0x004fc4000f8e00ff */
[----:B----4-:R-:W-:Y:S02]  /*1320*/  UISETP.NE.AND UP1, UPT, UR27, 0x1, UPT ;  /* 0x000000011b00788c */ /* 0x010fe4000bf25270 */
[----:B------:R-:W-:Y:S01]  /*1330*/  UISETP.NE.AND UP2, UPT, UR19, 0x1, UPT ;  /* 0x000000011300788c */ /* 0x000fe2000bf45270 */
[----:B------:R-:W-:Y:S02]  /*1340*/  UMOV UR10, UR11 ;  /* 0x0000000b000a7c82 */ /* 0x000fe40008000000 */
[----:B------:R-:W-:Y:S01]  /*1350*/  UMOV UR12, UR13 ;  /* 0x0000000d000c7c82 */ /* 0x000fe20008000000 */
[----:B------:R-:W-:Y:S02]  /*1360*/  @UP0 USHF.R.U32.HI UR5, URZ, UR4, UR10 ;  /* 0x00000004ff050299 */ /* 0x000fe4000801160a */
[----:B------:R-:W-:Y:S02]  /*1370*/  UIMAD.WIDE.U32 UR16, UR26, UR23, URZ ;  /* 0x000000171a1072a5 */ /* 0x000fe4000f8e00ff */
[----:B------:R-:W-:-:S02]  /*1380*/  UIMAD.WIDE.U32 UR10, UR5, UR8, URZ ;  /* 0x00000008050a72a5 */ /* 0x000fc4000f8e00ff */
[----:B------:R-:W-:Y:S02]  /*1390*/  @UP1 USHF.R.U32.HI UR6, URZ, UR21, UR12 ;  /* 0x00000015ff061299 */ /* 0x000fe4000801160c */
[----:B------:R-:W-:Y:S02]  /*13a0*/  UIMAD.WIDE.U32 UR14, UR24, UR20, URZ ;  /* 0x00000014180e72a5 */ /* 0x000fe4000f8e00ff */
[----:B------:R-:W-:Y:S01]  /*13b0*/  UIMAD.WIDE.U32 UR12, UR6, UR8, URZ ;  /* 0x00000008060c72a5 */ /* 0x000fe2000f8e00ff */
[----:B------:R-:W-:Y:S01]  /*13c0*/  UMOV UR16, UR17 ;  /* 0x0000001100107c82 */ /* 0x000fe20008000000 */
[----:B------:R-:W-:Y:S01]  /*13d0*/  UMOV UR10, UR11 ;  /* 0x0000000b000a7c82 */ /* 0x000fe20008000000 */
[----:B------:R-:W-:Y:S02]  /*13e0*/  USHF.R.U32.HI UR16, URZ, UR4, UR16 ;  /* 0x00000004ff107299 */ /* 0x000fe40008011610 */
[----:B------:R-:W-:Y:S02]  /*13f0*/  @UP2 USHF.R.U32.HI UR5, URZ, UR9, UR10 ;  /* 0x00000009ff052299 */ /* 0x000fe4000801160a */
[----:B------:R-:W-:Y:S01]  /*1400*/  UMOV UR7, UR13 ;  /* 0x0000000d00077c82 */ /* 0x000fe20008000000 */
[----:B------:R-:W-:Y:S01]  /*1410*/  UMOV UR14, UR15 ;  /* 0x0000000f000e7c82 */ /* 0x000fe20008000000 */
[----:B------:R-:W-:-:S02]  /*1420*/  @UP2 USHF.R.U32.HI UR6, URZ, UR9, UR7 ;  /* 0x00000009ff062299 */ /* 0x000fc40008011607 */
[----:B------:R-:W-:Y:S02]  /*1430*/  USHF.R.U32.HI UR14, URZ, UR21, UR14 ;  /* 0x00000015ff0e7299 */ /* 0x000fe4000801160e */
[----:B------:R-:W-:Y:S02]  /*1440*/  USEL UR4, UR26, UR16, !UP0 ;  /* 0x000000101a047287 */ /* 0x000fe4000c000000 */
[----:B------:R-:W-:Y:S02]  /*1450*/  UIMAD UR7, UR5, UR19, URZ ;  /* 0x00000013050772a4 */ /* 0x000fe4000f8e02ff */
[----:B------:R-:W-:Y:S02]  /*1460*/  USEL UR5, UR24, UR14, !UP1 ;  /* 0x0000000e18057287 */ /* 0x000fe4000c800000 */
[----:B------:R-:W-:Y:S02]  /*1470*/  UIMAD UR12, UR6, UR19, URZ ;  /* 0x00000013060c72a4 */ /* 0x000fe4000f8e02ff */
[----:B------:R-:W-:-:S02]  /*1480*/  UISETP.GE.AND UP0, UPT, UR4, UR7, UPT ;  /* 0x000000070400728c */ /* 0x000fc4000bf06270 */
[----:B------:R-:W-:Y:S02]  /*1490*/  UIMAD.WIDE.U32 UR10, UR4, UR8, URZ ;  /* 0x00000008040a72a5 */ /* 0x000fe4000f8e00ff */
[----:B------:R-:W-:Y:S02]  /*14a0*/  UISETP.GE.OR UP0, UPT, UR5, UR12, UP0 ;  /* 0x0000000c0500728c */ /* 0x000fe40008706670 */
[----:B------:R-:W-:Y:S02]  /*14b0*/  UIMAD.WIDE.U32 UR12, UR5, UR8, URZ ;  /* 0x00000008050c72a5 */ /* 0x000fe4000f8e00ff */
[----:B------:R-:W-:Y:S01]  /*14c0*/  UIADD3 UR10, UPT, UPT, -UR4, URZ, URZ ;  /* 0x000000ff040a7290 */ /* 0x000fe2000fffe1ff */
[----:B------:R-:W-:Y:S01]  /*14d0*/  UMOV UR8, UR11 ;  /* 0x0000000b00087c82 */ /* 0x000fe20008000000 */
[----:B------:R-:W-:Y:S02]  /*14e0*/  UIADD3 UR25, UPT, UPT, -UR5, URZ, URZ ;  /* 0x000000ff05197290 */ /* 0x000fe4000fffe1ff */
[----:B------:R-:W-:-:S03]  /*14f0*/  USHF.R.U32.HI UR8, URZ, UR9, UR8 ;  /* 0x00000009ff087299 */ /* 0x000fc60008011608 */
[----:B------:R-:W-:Y:S01]  /*1500*/  @!UP0 UMOV UR7, UR13 ;  /* 0x0000000d00078c82 */ /* 0x000fe20008000000 */
[----:B------:R-:W-:Y:S02]  /*1510*/  UIMAD UR26, UR22, UR10, UR26 ;  /* 0x0000000a161a72a4 */ /* 0x000fe4000f8e021a */
[----:B------:R-:W-:Y:S02]  /*1520*/  USEL UR8, UR4, UR8, !UP2 ;  /* 0x0000000804087287 */ /* 0x000fe4000d000000 */
[----:B------:R-:W-:Y:S02]  /*1530*/  @!UP0 USHF.R.U32.HI UR7, URZ, UR9, UR7 ;  /* 0x00000009ff078299 */ /* 0x000fe40008011607 */
[----:B------:R-:W-:Y:S02]  /*1540*/  UIADD3 UR9, UPT, UPT, -UR8, URZ, URZ ;  /* 0x000000ff08097290 */ /* 0x000fe4000fffe1ff */
[----:B------:R-:W-:Y:S02]  /*1550*/  @!UP0 USEL UR7, UR5, UR7, !UP2 ;  /* 0x0000000705078287 */ /* 0x000fe4000d000000 */
[----:B------:R-:W-:-:S02]  /*1560*/  UIMAD UR9, UR19, UR9, UR4 ;  /* 0x00000009130972a4 */ /* 0x000fc4000f8e0204 */
[----:B------:R-:W-:Y:S02]  /*1570*/  @!UP0 UIADD3 UR8, UPT, UPT, UR8, -UR7, URZ ;  /* 0x8000000708088290 */ /* 0x000fe4000fffe0ff */
[----:B------:R-:W-:Y:S02]  /*1580*/  @!UP0 UIMAD UR6, UR9, UR6, UR7 ;  /* 0x00000006090682a4 */ /* 0x000fe4000f8e0207 */
[----:B------:R-:W-:Y:S02]  /*1590*/  @!UP0 UIMAD UR4, UR8, UR19, UR5 ;  /* 0x00000013080482a4 */ /* 0x000fe4000f8e0205 */
[----:B------:R-:W-:Y:S02]  /*15a0*/  UIMAD UR25, UR27, UR25, UR24 ;  /* 0x000000191b1972a4 */ /* 0x000fe4000f8e0218 */
[----:B------:R-:W-:Y:S01]  /*15b0*/  UIMAD UR26, UR4, UR22, UR26 ;  /* 0x00000016041a72a4 */ /* 0x000fe2000f8e021a */
[----:B------:R-:W-:Y:S02]  /*15c0*/  @!UP0 UMOV UR5, UR6 ;  /* 0x0000000600058c82 */ /* 0x000fe40008000000 */
[----:B------:R-:W-:-:S12]  /*15d0*/  UIMAD UR25, UR5, UR27, UR25 ;  /* 0x0000001b051972a4 */ /* 0x000fd8000f8e0219 */
.L_x_18:
[----:B------:R-:W-:Y:S02]  /*15e0*/  UISETP.NE.AND UP1, UPT, UR28, 0x1, UPT ;  /* 0x000000011c00788c */ /* 0x000fe4000bf25270 */
[----:B------:R-:W-:Y:S02]  /*15f0*/  UISETP.NE.AND UP0, UPT, UR18, 0x2, UPT ;  /* 0x000000021200788c */ /* 0x000fe4000bf05270 */
[----:B------:R-:W-:Y:S02]  /*1600*/  ULOP3.LUT UR30, UR30, 0x1000, URZ, 0xc0, !UPT ;  /* 0x000010001e1e7892 */ /* 0x000fe4000f8ec0ff */
[----:B------:R-:W-:-:S03]  /*1610*/  USHF.L.U32 UR29, UR31, UR29, URZ ;  /* 0x0000001d1f1d7299 */ /* 0x000fc600080006ff */
[----:B------:R-:W-:Y:S09]  /*1620*/  BRA.U UP1, `(.L_x_19) ;  /* 0x0000000101447547 */ /* 0x000ff2000b800000 */
[----:B------:R-:W1:Y:S01]  /*1630*/  LDCU.128 UR8, c[0x0][0xb10] ;  /* 0x00016200ff0877ac */ /* 0x000e620008000c00 */
[----:B------:R-:W2:Y:S01]  /*1640*/  LDCU UR12, c[0x0][0xb0c] ;  /* 0x00016180ff0c77ac */ /* 0x000ea20008000800 */
[----:B------:R-:W3:Y:S01]  /*1650*/  LDCU UR13, c[0x0][0xb20] ;  /* 0x00016400ff0d77ac */ /* 0x000ee20008000800 */
[----:B-1----:R-:W-:Y:S02]  /*1660*/  UIMAD.WIDE.U32 UR6, UR25, UR8, URZ ;  /* 0x00000008190672a5 */ /* 0x002fe4000f8e00ff */
[----:B------:R-:W-:Y:S02]  /*1670*/  UIMAD.WIDE.U32 UR4, UR26, UR11, URZ ;  /* 0x0000000b1a0472a5 */ /* 0x000fe4000f8e00ff */
[----:B--2---:R-:W-:Y:S02]  /*1680*/  UISETP.NE.AND UP2, UPT, UR12, 0x1, UPT ;  /* 0x000000010c00788c */ /* 0x004fe4000bf45270 */
[----:B------:R-:W-:Y:S01]  /*1690*/  UISETP.NE.AND UP1, UPT, UR10, 0x1, UPT ;  /* 0x000000010a00788c */ /* 0x000fe2000bf25270 */
[----:B------:R-:W-:-:S02]  /*16a0*/  UMOV UR6, UR7 ;  /* 0x0000000700067c82 */ /* 0x000fc40008000000 */
[----:B------:R-:W-:Y:S01]  /*16b0*/  UMOV UR4, UR5 ;  /* 0x0000000500047c82 */ /* 0x000fe20008000000 */
[----:B------:R-:W-:Y:S02]  /*16c0*/  USHF.R.U32.HI UR6, URZ, UR9, UR6 ;  /* 0x00000009ff067299 */ /* 0x000fe40008011606 */
[----:B---3--:R-:W-:Y:S02]  /*16d0*/  USHF.R.U32.HI UR4, URZ, UR13, UR4 ;  /* 0x0000000dff047299 */ /* 0x008fe40008011604 */
[----:B------:R-:W-:Y:S02]  /*16e0*/  USEL UR5, UR25, UR6, !UP2 ;  /* 0x0000000619057287 */ /* 0x000fe4000d000000 */
[----:B------:R-:W-:-:S04]  /*16f0*/  USEL UR4, UR26, UR4, !UP1 ;  /* 0x000000041a047287 */ /* 0x000fc8000c800000 */
[----:B------:R-:W-:Y:S02]  /*1700*/  UIADD3 UR6, UPT, UPT, -UR4, UR5, URZ ;  /* 0x0000000504067290 */ /* 0x000fe4000fffe1ff */
[----:B------:R-:W-:Y:S02]  /*1710*/  UIADD3 UR4, UPT, UPT, UR4, -UR5, URZ ;  /* 0x8000000504047290 */ /* 0x000fe4000fffe0ff */
[----:B------:R-:W-:Y:S02]  /*1720*/  UIMAD UR26, UR6, UR10, UR26 ;  /* 0x0000000a061a72a4 */ /* 0x000fe4000f8e021a */
[----:B------:R-:W-:-:S12]  /*1730*/  UIMAD UR25, UR4, UR12, UR25 ;  /* 0x0000000c041972a4 */ /* 0x000fd8000f8e0219 */
.L_x_19:
[----:B------:R-:W-:Y:S05]  /*1740*/  BRA.U !UP5, `(.L_x_20) ;  /* 0x000000010d0c7547 */ /* 0x000fea000b800000 */
[----:B------:R-:W-:Y:S01]  /*1750*/  UCGABAR_WAIT ;  /* 0x0000000000007dc7 */ /* 0x000fe20008000000 */
[----:B------:R-:W-:Y:S01]  /*1760*/  CCTL.IVALL ;  /* 0x00000000ff00798f */ /* 0x000fe20002000000 */
[----:B------:R-:W-:Y:S05]  /*1770*/  BRA `(.L_x_21) ;  /* 0x0000000000047947 */ /* 0x000fea0003800000 */
.L_x_20:
[----:B------:R-:W-:Y:S06]  /*1780*/  BAR.SYNC.DEFER_BLOCKING 0x0 ;  /* 0x0000000000007b1d */ /* 0x000fec0000010000 */
.L_x_21:
[----:B------:R-:W-:Y:S05]  /*1790*/  BRA.U UP0, `(.L_x_22) ;  /* 0x0000001500647547 */ /* 0x000fea000b800000 */
[----:B------:R-:W1:Y:S01]  /*17a0*/  LDCU UR6, c[0x0][0x38c] ;  /* 0x00007180ff0677ac */ /* 0x000e620008000800 */
[----:B------:R-:W-:Y:S01]  /*17b0*/  PLOP3.LUT P1, PT, PT, PT, UP3, 0x80, 0x8 ;  /* 0x000000000008781c */ /* 0x000fe20003f2f038 */
[----:B------:R-:W-:Y:S01]  /*17c0*/  IMAD.MOV.U32 R12, RZ, RZ, 0x1 ;  /* 0x00000001ff0c7424 */ /* 0x000fe200078e00ff */
[----:B------:R-:W-:Y:S01]  /*17d0*/  ISETP.NE.AND P2, PT, R3, RZ, P3 ;  /* 0x000000ff0300720c */ /* 0x000fe20001f45270 */
[----:B------:R-:W-:Y:S01]  /*17e0*/  USHF.L.U32 UR7, UR24, 0x7, URZ ;  /* 0x0000000718077899 */ /* 0x000fe200080006ff */
[----:B------:R-:W-:Y:S01]  /*17f0*/  PLOP3.LUT P1, PT, P1, PT, PT, 0x8, 0x80 ;  /* 0x000000000080781c */ /* 0x000fe20000f2e170 */
[----:B------:R-:W-:Y:S01]  /*1800*/  UISETP.NE.AND UP1, UPT, UR18, URZ, UPT ;  /* 0x000000ff1200728c */ /* 0x000fe2000bf25270 */
[----:B------:R-:W-:Y:S01]  /*1810*/  CS2R R10, SRZ ;  /* 0x00000000000a7805 */ /* 0x000fe2000001ff00 */
[----:B------:R-:W-:Y:S01]  /*1820*/  USHF.L.U32 UR52, UR24, 0x5, URZ ;  /* 0x0000000518347899 */ /* 0x000fe200080006ff */
[----:B------:R-:W-:Y:S01]  /*1830*/  IMAD.MOV.U32 R9, RZ, RZ, RZ ;  /* 0x000000ffff097224 */ /* 0x000fe200078e00ff */
[----:B------:R-:W2:Y:S01]  /*1840*/  LDCU UR46, c[0x0][0x370] ;  /* 0x00006e00ff2e77ac */ /* 0x000ea20008000800 */
[----:B------:R-:W-:Y:S01]  /*1850*/  IMAD.MOV.U32 R8, RZ, RZ, 0x1 ;  /* 0x00000001ff087424 */ /* 0x000fe200078e00ff */
[----:B------:R-:W-:Y:S01]  /*1860*/  USEL UR31, UR37, 0x2, UP1 ;  /* 0x00000002251f7887 */ /* 0x000fe20008800000 */
[----:B------:R-:W3:Y:S01]  /*1870*/  LDCU.64 UR40, c[0x0][0x348] ;  /* 0x00006900ff2877ac */ /* 0x000ee20008000a00 */
[----:B-1----:R-:W-:-:S02]  /*1880*/  UIADD3 UR5, UPT, UPT, UR6, 0x7f, URZ ;  /* 0x0000007f06057890 */ /* 0x002fc4000fffe0ff */
[----:B------:R-:W-:Y:S02]  /*1890*/  UIADD3 UR53, UPT, UPT, UR6, 0xfe, URZ ;  /* 0x000000fe06357890 */ /* 0x000fe4000fffe0ff */
[----:B------:R-:W-:Y:S01]  /*18a0*/  USHF.R.S32.HI UR4, URZ, 0x1f, UR5 ;  /* 0x0000001fff047899 */ /* 0x000fe20008011405 */
[----:B------:R-:W1:Y:S03]  /*18b0*/  LDCU UR45, c[0x0][0x374] ;  /* 0x00006e80ff2d77ac */ /* 0x000e660008000800 */
[----:B------:R-:W-:Y:S02]  /*18c0*/  ULEA.HI UR4, UR4, UR5, URZ, 0x7 ;  /* 0x0000000504047291 */ /* 0x000fe4000f8f38ff */
[----:B------:R-:W-:Y:S02]  /*18d0*/  UIADD3 UR5, UPT, UPT, UR6, -0x1, URZ ;  /* 0xffffffff06057890 */ /* 0x000fe4000fffe0ff */
[----:B------:R-:W-:-:S02]  /*18e0*/  USHF.R.S32.HI UR48, URZ, 0x7, UR4 ;  /* 0x00000007ff307899 */ /* 0x000fc40008011404 */
[----:B------:R-:W-:Y:S02]  /*18f0*/  UISETP.GE.U32.AND UP2, UPT, UR5, -0xff, UPT ;  /* 0xffffff010500788c */ /* 0x000fe4000bf46070 */
[----:B------:R-:W-:Y:S02]  /*1900*/  UISETP.LT.U32.AND UP0, UPT, UR48, 0x4, UPT ;  /* 0x000000043000788c */ /* 0x000fe4000bf01070 */
[----:B------:R-:W-:Y:S02]  /*1910*/  ULOP3.LUT UR5, UR7, 0x80, URZ, 0xc0, !UPT ;  /* 0x0000008007057892 */ /* 0x000fe4000f8ec0ff */
[----:B------:R-:W-:Y:S02]  /*1920*/  USEL UR47, UR48, 0x4, UP0 ;  /* 0x00000004302f7887 */ /* 0x000fe40008000000 */
[----:B------:R-:W-:Y:S02]  /*1930*/  ULOP3.LUT UR52, UR52, 0x20, URZ, 0xc0, !UPT ;  /* 0x0000002034347892 */ /* 0x000fe4000f8ec0ff */
[----:B------:R-:W-:-:S02]  /*1940*/  UIADD3 UR4, UPT, UPT, UR47, -0x1, URZ ;  /* 0xffffffff2f047890 */ /* 0x000fc4000fffe0ff */
[----:B------:R-:W-:Y:S02]  /*1950*/  @UP2 UIADD3 UR4, UPT, UPT, UR47, URZ, URZ ;  /* 0x000000ff2f042290 */ /* 0x000fe4000fffe0ff */
[----:B------:R-:W-:Y:S02]  /*1960*/  ULEA.HI UR50, UR30, UR5, URZ, 0x1a ;  /* 0x000000051e327291 */ /* 0x000fe4000f8fd0ff */
[----:B------:R-:W-:Y:S02]  /*1970*/  UIADD3 UR51, UPT, UPT, UR48, -UR47, URZ ;  /* 0x8000002f30337290 */ /* 0x000fe4000fffe0ff */
[----:B------:R-:W-:Y:S02]  /*1980*/  UIADD3 UR37, UPT, UPT, UR4, 0x1, URZ ;  /* 0x0000000104257890 */ /* 0x000fe4000fffe0ff */
[----:B------:R-:W-:Y:S01]  /*1990*/  UIADD3 UR49, UPT, UPT, -UR4, URZ, URZ ;  /* 0x000000ff04317290 */ /* 0x000fe2000fffe1ff */
[----:B-123--:R-:W-:-:S11]  /*19a0*/  UMOV UR15, URZ ;  /* 0x000000ff000f7c82 */ /* 0x00efd60008000000 */
.L_x_44:
[----:B------:R-:W-:Y:S01]  /*19b0*/  UISETP.NE.AND UP0, UPT, UR55, URZ, UPT ;  /* 0x000000ff3700728c */ /* 0x000fe2000bf05270 */
[----:B-1----:R-:W1:Y:S08]  /*19c0*/  S2UR UR55, SR_CgaCtaId ;  /* 0x00000000003779c3 */ /* 0x002e700000008800 */
[----:B------:R-:W-:Y:S05]  /*19d0*/  BRA.U UP0, `(.L_x_23) ;  /* 0x0000000100347547 */ /* 0x000fea000b800000 */
[----:B------:R-:W2:Y:S01]  /*19e0*/  S2R R0, SR_CgaCtaId ;  /* 0x0000000000007919 */ /* 0x000ea20000008800 */
[----:B------:R-:W-:Y:S02]  /*19f0*/  MOV R3, 0x400 ;  /* 0x0000040000037802 */ /* 0x000fe40000000f00 */
[----:B------:R-:W-:Y:S02]  /*1a00*/  SHF.L.U32 R2, R8, 0x1f, RZ ;  /* 0x0000001f08027819 */ /* 0x000fe400000006ff */
[----:B--2---:R-:W-:-:S05]  /*1a10*/  LEA R0, R0, R3, 0x18 ;  /* 0x0000000300007211 */ /* 0x004fca00078ec0ff */
[----:B------:R-:W-:-:S04]  /*1a20*/  IMAD R3, R9, 0x8, R0 ;  /* 0x0000000809037824 */ /* 0x000fc800078e0200 */
[----:B------:R-:W2:Y:S02]  /*1a30*/  SYNCS.PHASECHK.TRANS64.TRYWAIT P0, [R3+URZ+0xf0], R2 ;  /* 0x0000f002030075a7 */ /* 0x000ea400080011ff */
[----:B--2---:R-:W-:Y:S05]  /*1a40*/  @!P0 BRA `(.L_x_24) ;  /* 0x0000006800ec8947 */ /* 0x004fea0003800000 */
.L_x_135:
[----:B------:R-:W-:Y:S01]  /*1a50*/  VIADD R9, R9, 0x1 ;  /* 0x0000000109097836 */ /* 0x000fe20000000000 */
[----:B------:R2:W-:Y:S04]  /*1a60*/  SYNCS.ARRIVE.TRANS64.A1T0 RZ, [R3+URZ+0xe0], RZ ;  /* 0x0000e0ff03ff79a7 */ /* 0x0005e800081000ff */
[----:B------:R-:W-:-:S04]  /*1a70*/  ISETP.NE.AND P0, PT, R9, 0x2, PT ;  /* 0x000000020900780c */ /* 0x000fc80003f05270 */
[----:B------:R-:W-:Y:S02]  /*1a80*/  SEL R9, R9, RZ, P0 ;  /* 0x000000ff09097207 */ /* 0x000fe40000000000 */
[----:B--2---:R-:W-:-:S04]  /*1a90*/  SEL R3, RZ, 0x1, P0 ;  /* 0x00000001ff037807 */ /* 0x004fc80000000000 */
[----:B------:R-:W-:-:S07]  /*1aa0*/  LOP3.LUT R8, R8, R3, RZ, 0x3c, !PT ;  /* 0x0000000308087212 */ /* 0x000fce00078e3cff */
.L_x_23:
[----:B------:R-:W-:Y:S01]  /*1ab0*/  UMOV UR14, 0x400 ;  /* 0x00000400000e7882 */ /* 0x000fe20000000000 */
[----:B------:R-:W-:Y:S01]  /*1ac0*/  SHF.L.U32 R0, R12, 0x1f, RZ ;  /* 0x0000001f0c007819 */ /* 0x000fe200000006ff */
[----:B-1----:R-:W-:Y:S02]  /*1ad0*/  ULEA UR14, UR55, UR14, 0x18 ;  /* 0x0000000e370e7291 */ /* 0x002fe4000f8ec0ff */
[----:B------:R-:W-:Y:S02]  /*1ae0*/  UISETP.GE.U32.AND UP0, UPT, UR53, 0xff, UPT ;  /* 0x000000ff3500788c */ /* 0x000fe4000bf06070 */
[----:B------:R-:W-:Y:S02]  /*1af0*/  ULEA UR4, UR15, UR14, 0x3 ;  /* 0x0000000e0f047291 */ /* 0x000fe4000f8e18ff */
[----:B------:R-:W-:Y:S01]  /*1b00*/  ULEA UR19, UR26, UR52, 0x6 ;  /* 0x000000341a137291 */ /* 0x000fe2000f8e30ff */
[----:B------:R-:W-:-:S06]  /*1b10*/  UMOV UR13, URZ ;  /* 0x000000ff000d7c82 */ /* 0x000fcc0008000000 */
[----:B------:R1:W2:Y:S01]  /*1b20*/  SYNCS.PHASECHK.TRANS64.TRYWAIT P0, [UR4+0x20], R0 ;  /* 0x00002000ff0075a7 */ /* 0x0002a20008001104 */
[----:B------:R-:W-:-:S04]  /*1b30*/  ULEA.HI UR4, UR25, UR25, URZ, 0x1 ;  /* 0x0000001919047291 */ /* 0x000fc8000f8f08ff */
[----:B------:R-:W-:-:S04]  /*1b40*/  USHF.L.U32 UR4, UR4, 0x7, URZ ;  /* 0x0000000704047899 */ /* 0x000fc800080006ff */
[----:B------:R-:W-:-:S04]  /*1b50*/  ULOP3.LUT UR35, UR4, 0xffffff00, URZ, 0xc0, !UPT ;  /* 0xffffff0004237892 */ /* 0x000fc8000f8ec0ff */
[----:B------:R-:W-:Y:S01]  /*1b60*/  UIADD3 UR35, UPT, UPT, UR50, UR35, URZ ;  /* 0x0000002332237290 */ /* 0x000fe2000fffe0ff */
[----:B------:R-:W-:Y:S11]  /*1b70*/  BRA.U !UP0, `(.L_x_25) ;  /* 0x0000000108f87547 */ /* 0x000ff6000b800000 */
[----:B------:R-:W-:Y:S01]  /*1b80*/  UMOV UR21, UR49 ;  /* 0x0000003100157c82 */ /* 0x000fe20008000000 */
[----:B------:R-:W-:Y:S01]  /*1b90*/  UMOV UR4, UR15 ;  /* 0x0000000f00047c82 */ /* 0x000fe20008000000 */
[----:B------:R-:W-:-:S05]  /*1ba0*/  UMOV UR26, 0x40 ;  /* 0x00000040001a7882 */ /* 0x000fca0000000000 */
.L_x_31:
[----:B------:R-:W-:Y:S01]  /*1bb0*/  ULEA UR33, UR4, UR14, 0x3 ;  /* 0x0000000e04217291 */ /* 0x000fe2000f8e18ff */
[----:B------:R-:W-:Y:S01]  /*1bc0*/  @P3 MOV R2, 0x14000 ;  /* 0x0001400000023802 */ /* 0x000fe20000000f00 */
[----:B--2-4-:R-:W-:Y:S10]  /*1bd0*/  @P0 BRA `(.L_x_26) ;  /* 0x00000000000c0947 */ /* 0x014ff40003800000 */
[----:B------:R-:W-:-:S04]  /*1be0*/  SHF.L.U32 R3, R12, 0x1f, RZ ;  /* 0x0000001f0c037819 */ /* 0x000fc800000006ff */
[----:B------:R-:W2:Y:S02]  /*1bf0*/  SYNCS.PHASECHK.TRANS64.TRYWAIT P0, [UR33+0x20], R3 ;  /* 0x00002003ff0075a7 */ /* 0x000ea40008001121 */
[----:B--2---:R-:W-:Y:S05]  /*1c00*/  @!P0 BRA `(.L_x_27) ;  /* 0x0000006800908947 */ /* 0x004fea0003800000 */
.L_x_26:
[----:B------:R2:W-:Y:S01]  /*1c10*/  @P3 SYNCS.ARRIVE.TRANS64 RZ, [UR33], R2 ;  /* 0x00000002ffff39a7 */ /* 0x0005e20008000021 */
[----:B------:R-:W-:Y:S02]  /*1c20*/  ULOP3.LUT UR5, UR31, 0x2, URZ, 0xfc, !UPT ;  /* 0x000000021f057892 */ /* 0x000fe4000f8efcff */
[----:B------:R-:W-:Y:S02]  /*1c30*/  UIADD3 UR21, UPT, UPT, UR21, 0x1, URZ ;  /* 0x0000000115157890 */ /* 0x000fe4000fffe0ff */
[----:B------:R-:W-:Y:S02]  /*1c40*/  UISETP.NE.AND UP0, UPT, UR5, 0x2, UPT ;  /* 0x000000020500788c */ /* 0x000fe4000bf05270 */
[----:B------:R-:W-:-:S07]  /*1c50*/  UISETP.NE.AND UP2, UPT, UR21, 0x1, UPT ;  /* 0x000000011500788c */ /* 0x000fce000bf45270 */
[----:B------:R-:W-:Y:S05]  /*1c60*/  BRA.U UP0, `(.L_x_28) ;  /* 0x0000000100047547 */ /* 0x000fea000b800000 */
[----:B------:R-:W-:Y:S05]  /*1c70*/  BPT.TRAP 0x1 ;  /* 0x000000040000795c */ /* 0x000fea0000300000 */
.L_x_28:
[----:B------:R-:W-:Y:S04]  /*1c80*/  BSSY.RECONVERGENT B0, `(.L_x_29) ;  /* 0x0000003000007945 */ /* 0x000fe80003800200 */
[----:B------:R-:W-:Y:S05]  /*1c90*/  @!P2 BRA `(.L_x_30) ;  /* 0x000000000004a947 */ /* 0x000fea0003800000 */
[----:B------:R-:W-:Y:S05]  /*1ca0*/  BPT.TRAP 0x1 ;  /* 0x000000040000795c */ /* 0x000fea0000300000 */
.L_x_30:
[----:B------:R-:W-:Y:S05]  /*1cb0*/  BSYNC.RECONVERGENT B0 ;  /* 0x0000000000007941 */ /* 0x000fea0003800200 */
.L_x_29:
[----:B------:R-:W-:Y:S02]  /*1cc0*/  UIADD3 UR5, UPT, UPT, UR4, 0x1, URZ ;  /* 0x0000000104057890 */ /* 0x000fe4000fffe0ff */
[----:B------:R-:W-:Y:S02]  /*1cd0*/  ULEA UR24, UR4, UR30, 0xe ;  /* 0x0000001e04187291 */ /* 0x000fe4000f8e70ff */
[----:B------:R-:W-:Y:S02]  /*1ce0*/  UISETP.NE.AND UP0, UPT, UR5, 0x4, UPT ;  /* 0x000000040500788c */ /* 0x000fe4000bf05270 */
[----:B------:R-:W-:Y:S02]  /*1cf0*/  ULEA UR24, UR24, UR14, 0x1 ;  /* 0x0000000e18187291 */ /* 0x000fe4000f8e08ff */
[----:B------:R-:W-:Y:S02]  /*1d00*/  USEL UR6, URZ, 0x1, UP0 ;  /* 0x00000001ff067887 */ /* 0x000fe40008000000 */
[----:B------:R-:W-:-:S02]  /*1d10*/  USEL UR15, UR5, URZ, UP0 ;  /* 0x000000ff050f7287 */ /* 0x000fc40008000000 */
[----:B------:R-:W-:Y:S02]  /*1d20*/  ULEA UR8, UR4, UR14, 0xd ;  /* 0x0000000e04087291 */ /* 0x000fe4000f8e68ff */
[----:B------:R-:W-:Y:S01]  /*1d30*/  ULEA UR5, UR15, UR14, 0x3 ;  /* 0x0000000e0f057291 */ /* 0x000fe2000f8e18ff */
[----:B------:R-:W-:Y:S01]  /*1d40*/  LOP3.LUT R12, R12, UR6, RZ, 0x3c, !PT ;  /* 0x000000060c0c7c12 */ /* 0x000fe2000f8e3cff */
[----:B------:R-:W-:Y:S02]  /*1d50*/  UIADD3 UR6, UP1, UPT, UR40, 0x80, URZ ;  /* 0x0000008028067890 */ /* 0x000fe4000ff3e0ff */
[----:B------:R-:W-:Y:S01]  /*1d60*/  UIADD3 UR4, UP0, UPT, UR40, 0x180, URZ ;  /* 0x0000018028047890 */ /* 0x000fe2000ff1e0ff */
[----:B-1----:R-:W-:Y:S01]  /*1d70*/  SHF.L.U32 R0, R12, 0x1f, RZ ;  /* 0x0000001f0c007819 */ /* 0x002fe200000006ff */
[----:B------:R-:W-:Y:S02]  /*1d80*/  UIADD3 UR34, UPT, UPT, UR26, -0x40, URZ ;  /* 0xffffffc01a227890 */ /* 0x000fe4000fffe0ff */
[----:B------:R-:W-:Y:S01]  /*1d90*/  ULOP3.LUT UR33, UR33, 0xfefffff8, URZ, 0xc0, !UPT ;  /* 0xfefffff821217892 */ /* 0x000fe2000f8ec0ff */
[----:B------:R3:W4:Y:S01]  /*1da0*/  SYNCS.PHASECHK.TRANS64.TRYWAIT P0, [UR5+0x20], R0 ;  /* 0x00002000ff0075a7 */ /* 0x0007220008001105 */
[----:B------:R-:W-:-:S02]  /*1db0*/  UIADD3.X UR7, UPT, UPT, URZ, UR41, URZ, UP1, !UPT ;  /* 0x00000029ff077290 */ /* 0x000fc40008ffe4ff */
[----:B------:R-:W-:Y:S02]  /*1dc0*/  UIADD3 UR32, UPT, UPT, UR24, 0x6400, URZ ;  /* 0x0000640018207890 */ /* 0x000fe4000fffe0ff */
[----:B------:R-:W-:Y:S02]  /*1dd0*/  UPRMT UR13, URZ, 0x5410, UR29 ;  /* 0x00005410ff0d7896 */ /* 0x000fe4000800001d */
[----:B------:R-:W-:Y:S02]  /*1de0*/  UIADD3 UR24, UPT, UPT, UR24, 0xa400, URZ ;  /* 0x0000a40018187890 */ /* 0x000fe4000fffe0ff */
[----:B------:R-:W-:Y:S02]  /*1df0*/  UIADD3.X UR5, UPT, UPT, URZ, UR41, URZ, UP0, !UPT ;  /* 0x00000029ff057290 */ /* 0x000fe400087fe4ff */
[----:B------:R-:W-:Y:S02]  /*1e00*/  UIADD3 UR16, UPT, UPT, UR8, 0x26400, URZ ;  /* 0x0002640008107890 */ /* 0x000fe4000fffe0ff */
[----:B------:R-:W-:Y:S01]  /*1e10*/  UIADD3 UR8, UPT, UPT, UR8, 0x27400, URZ ;  /* 0x0002740008087890 */ /* 0x000fe2000fffe0ff */
[----:B------:R-:W-:Y:S01]  /*1e20*/  UMOV UR22, 0x0 ;  /* 0x0000000000167882 */ /* 0x000fe20000000000 */
[----:B------:R-:W-:Y:S01]  /*1e30*/  UMOV UR23, 0x10000000 ;  /* 0x1000000000177882 */ /* 0x000fe20000000000 */
[----:B------:R-:W-:Y:S01]  /*1e40*/  UMOV UR27, UR35 ;  /* 0x00000023001b7c82 */ /* 0x000fe20008000000 */
[----:B------:R-:W-:Y:S01]  /*1e50*/  UMOV UR28, UR36 ;  /* 0x00000024001c7c82 */ /* 0x000fe20008000000 */
[----:B------:R-:W-:Y:S01]  /*1e60*/  UMOV UR25, UR33 ;  /* 0x0000002100197c82 */ /* 0x000fe20008000000 */
[----:B------:R-:W-:Y:S01]  /*1e70*/  UMOV UR20, UR36 ;  /* 0x0000002400147c82 */ /* 0x000fe20008000000 */
[----:B------:R-:W-:Y:S01]  /*1e80*/  UMOV UR17, UR33 ;  /* 0x0000002100117c82 */ /* 0x000fe20008000000 */
[----:B------:R-:W-:Y:S01]  /*1e90*/  UMOV UR18, UR34 ;  /* 0x0000002200127c82 */ /* 0x000fe20008000000 */
[----:B------:R-:W-:Y:S01]  /*1ea0*/  UTMALDG.3D.MULTICAST.2CTA [UR32], [UR6], UR13, desc[UR22] ;  /* 0x00001620060073b4 */ /* 0x000fe2000821180d */
[----:B------:R-:W-:Y:S01]  /*1eb0*/  UMOV UR10, UR26 ;  /* 0x0000001a000a7c82 */ /* 0x000fe20008000000 */
[----:B------:R-:W-:Y:S01]  /*1ec0*/  UMOV UR11, UR19 ;  /* 0x00000013000b7c82 */ /* 0x000fe20008000000 */
[----:B------:R-:W-:Y:S01]  /*1ed0*/  UMOV UR12, UR36 ;  /* 0x00000024000c7c82 */ /* 0x000fe20008000000 */
[----:B------:R-:W-:Y:S01]  /*1ee0*/  UMOV UR9, UR33 ;  /* 0x0000002100097c82 */ /* 0x000fe20008000000 */
[----:B------:R1:W-:Y:S01]  /*1ef0*/  UTMALDG.3D.MULTICAST.2CTA [UR24], [UR6], UR13, desc[UR22] ;  /* 0x00001618060073b4 */ /* 0x0003e2000821180d */
[----:B------:R-:W-:Y:S01]  /*1f00*/  UTMALDG.3D.2CTA [UR16], [UR4], desc[UR22] ;  /* 0x00001610040075b4 */ /* 0x000fe20008211000 */
[----:B------:R2:W-:Y:S01]  /*1f10*/  UTMALDG.3D.2CTA [UR8], [UR4], desc[UR22] ;  /* 0x00001608040075b4 */ /* 0x0005e20008211000 */
[----:B-1----:R-:W-:Y:S01]  /*1f20*/  UIADD3 UR26, UPT, UPT, UR26, 0x80, URZ ;  /* 0x000000801a1a7890 */ /* 0x002fe2000fffe0ff */
[----:B------:R-:W-:Y:S01]  /*1f30*/  UMOV UR13, UR37 ;  /* 0x00000025000d7c82 */ /* 0x000fe20008000000 */
[----:B--2---:R-:W-:Y:S01]  /*1f40*/  UMOV UR4, UR15 ;  /* 0x0000000f00047c82 */ /* 0x004fe20008000000 */
[----:B---3--:R-:W-:Y:S09]  /*1f50*/  BRA.U UP2, `(.L_x_31) ;  /* 0xfffffffd02147547 */ /* 0x008ff2000b83ffff */
.L_x_25:
[----:B------:R-:W-:Y:S01]  /*1f60*/  ULEA UR4, UR15, UR14, 0x3 ;  /* 0x0000000e0f047291 */ /* 0x000fe2000f8e18ff */
[----:B-1----:R-:W-:Y:S01]  /*1f70*/  SHF.L.U32 R0, R12, 0x1f, RZ ;  /* 0x0000001f0c007819 */ /* 0x002fe200000006ff */
[----:B------:R-:W-:Y:S01]  /*1f80*/  @!P1 SYNCS.ARRIVE.TRANS64.A1T0 RZ, [UR14+0x78], RZ ;  /* 0x000078ffffff99a7 */ /* 0x000fe2000810000e */
[----:B------:R-:W-:-:S06]  /*1f90*/  UISETP.GT.AND UP0, UPT, UR48, UR47, UPT ;  /* 0x0000002f3000728c */ /* 0x000fcc000bf04270 */
[----:B------:R1:W3:Y:S03]  /*1fa0*/  SYNCS.PHASECHK.TRANS64.TRYWAIT P1, [UR4+0x20], R0 ;  /* 0x00002000ff0075a7 */ /* 0x0002e60008021104 */
[----:B------:R-:W-:Y:S05]  /*1fb0*/  BRA.U !UP0, `(.L_x_32) ;  /* 0x0000000508047547 */ /* 0x000fea000b800000 */
[----:B------:R-:W-:Y:S01]  /*1fc0*/  UIADD3 UR21, UPT, UPT, UR51, UR13, URZ ;  /* 0x0000000d33157290 */ /* 0x000fe2000fffe0ff */
[----:B------:R-:W-:-:S11]  /*1fd0*/  UMOV UR6, UR15 ;  /* 0x0000000f00067c82 */ /* 0x000fd60008000000 */
.L_x_40:
[----:B------:R-:W-:Y:S01]  /*1fe0*/  ULEA UR7, UR6, UR14, 0x3 ;  /* 0x0000000e06077291 */ /* 0x000fe2000f8e18ff */
[----:B---3--:R-:W-:Y:S01]  /*1ff0*/  @P3 MOV R2, 0x14000 ;  /* 0x0001400000023802 */ /* 0x008fe20000000f00 */
[----:B--23--:R-:W-:Y:S10]  /*2000*/  @P1 BRA `(.L_x_33) ;  /* 0x00000000000c1947 */ /* 0x00cff40003800000 */
[----:B------:R-:W-:-:S04]  /*2010*/  SHF.L.U32 R3, R12, 0x1f, RZ ;  /* 0x0000001f0c037819 */ /* 0x000fc800000006ff */
[----:B--2-4-:R-:W2:Y:S02]  /*2020*/  SYNCS.PHASECHK.TRANS64.TRYWAIT P0, [UR7+0x20], R3 ;  /* 0x00002003ff0075a7 */ /* 0x014ea40008001107 */
[----:B--2---:R-:W-:Y:S05]  /*2030*/  @!P0 BRA `(.L_x_34) ;  /* 0x00000064009c8947 */ /* 0x004fea0003800000 */
.L_x_33:
[----:B------:R3:W-:Y:S01]  /*2040*/  @P3 SYNCS.ARRIVE.TRANS64 RZ, [UR7], R2 ;  /* 0x00000002ffff39a7 */ /* 0x0007e20008000007 */
[----:B------:R-:W-:-:S04]  /*2050*/  ULOP3.LUT UR4, UR31, 0x2, URZ, 0xfc, !UPT ;  /* 0x000000021f047892 */ /* 0x000fc8000f8efcff */
[----:B------:R-:W-:-:S09]  /*2060*/  UISETP.NE.AND UP0, UPT, UR4, 0x2, UPT ;  /* 0x000000020400788c */ /* 0x000fd2000bf05270 */
[----:B------:R-:W-:Y:S05]  /*2070*/  BRA.U UP0, `(.L_x_35) ;  /* 0x0000000100047547 */ /* 0x000fea000b800000 */
[----:B------:R-:W-:Y:S05]  /*2080*/  BPT.TRAP 0x1 ;  /* 0x000000040000795c */ /* 0x000fea0000300000 */
.L_x_35:
[----:B------:R-:W-:Y:S04]  /*2090*/  BSSY.RECONVERGENT B0, `(.L_x_36) ;  /* 0x0000003000007945 */ /* 0x000fe80003800200 */
[----:B------:R-:W-:Y:S05]  /*20a0*/  @!P2 BRA `(.L_x_37) ;  /* 0x000000000004a947 */ /* 0x000fea0003800000 */
[----:B------:R-:W-:Y:S05]  /*20b0*/  BPT.TRAP 0x1 ;  /* 0x000000040000795c */ /* 0x000fea0000300000 */
.L_x_37:
[----:B------:R-:W-:Y:S05]  /*20c0*/  BSYNC.RECONVERGENT B0 ;  /* 0x0000000000007941 */ /* 0x000fea0003800200 */
.L_x_36:
[----:B------:R-:W-:Y:S01]  /*20d0*/  UIADD3 UR4, UPT, UPT, UR6, 0x1, URZ ;  /* 0x0000000106047890 */ /* 0x000fe2000fffe0ff */
[----:B------:R-:W-:Y:S01]  /*20e0*/  BSSY.RECONVERGENT B0, `(.L_x_38) ;  /* 0x000002a000007945 */ /* 0x000fe20003800200 */
[----:B--2-4-:R-:W-:Y:S02]  /*20f0*/  ELECT P0, URZ, PT ;  /* 0x0000000000ff782f */ /* 0x014fe40003800000 */
[----:B------:R-:W-:-:S04]  /*2100*/  UISETP.NE.AND UP0, UPT, UR4, 0x4, UPT ;  /* 0x000000040400788c */ /* 0x000fc8000bf05270 */
[----:B------:R-:W-:Y:S02]  /*2110*/  USEL UR5, URZ, 0x1, UP0 ;  /* 0x00000001ff057887 */ /* 0x000fe40008000000 */
[----:B------:R-:W-:-:S04]  /*2120*/  USEL UR15, UR4, URZ, UP0 ;  /* 0x000000ff040f7287 */ /* 0x000fc80008000000 */
[----:B------:R-:W-:Y:S01]  /*2130*/  ULEA UR4, UR15, UR14, 0x3 ;  /* 0x0000000e0f047291 */ /* 0x000fe2000f8e18ff */
[----:B------:R-:W-:-:S04]  /*2140*/  LOP3.LUT R12, R12, UR5, RZ, 0x3c, !PT ;  /* 0x000000050c0c7c12 */ /* 0x000fc8000f8e3cff */
[----:B-1----:R-:W-:-:S04]  /*2150*/  SHF.L.U32 R0, R12, 0x1f, RZ ;  /* 0x0000001f0c007819 */ /* 0x002fc800000006ff */
[----:B------:R1:W2:Y:S01]  /*2160*/  SYNCS.PHASECHK.TRANS64.TRYWAIT P1, [UR4+0x20], R0 ;  /* 0x00002000ff0075a7 */ /* 0x0002a20008021104 */
[----:B------:R-:W-:Y:S05]  /*2170*/  @!P0 BRA `(.L_x_39) ;  /* 0x0000000000808947 */ /* 0x000fea0003800000 */
[----:B------:R-:W-:Y:S02]  /*2180*/  ULEA UR24, UR6, UR30, 0xe ;  /* 0x0000001e06187291 */ /* 0x000fe4000f8e70ff */
[----:B------:R-:W-:Y:S02]  /*2190*/  UIADD3 UR4, UP1, UPT, UR40, 0x80, URZ ;  /* 0x0000008028047890 */ /* 0x000fe4000ff3e0ff */
[----:B------:R-:W-:Y:S02]  /*21a0*/  ULEA UR24, UR24, UR14, 0x1 ;  /* 0x0000000e18187291 */ /* 0x000fe4000f8e08ff */
[----:B------:R-:W-:Y:S02]  /*21b0*/  USHF.L.U32 UR34, UR13, 0x7, URZ ;  /* 0x000000070d227899 */ /* 0x000fe400080006ff */
[----:B------:R-:W-:Y:S02]  /*21c0*/  ULEA UR8, UR6, UR14, 0xd ;  /* 0x0000000e06087291 */ /* 0x000fe4000f8e68ff */
[----:B------:R-:W-:-:S02]  /*21d0*/  UIADD3 UR22, UP0, UPT, UR40, 0x180, URZ ;  /* 0x0000018028167890 */ /* 0x000fc4000ff1e0ff */
[----:B------:R-:W-:Y:S02]  /*21e0*/  ULOP3.LUT UR33, UR7, 0xfefffff8, URZ, 0xc0, !UPT ;  /* 0xfefffff807217892 */ /* 0x000fe4000f8ec0ff */
[----:B------:R-:W-:Y:S02]  /*21f0*/  UIADD3.X UR5, UPT, UPT, URZ, UR41, URZ, UP1, !UPT ;  /* 0x00000029ff057290 */ /* 0x000fe40008ffe4ff */
[----:B------:R-:W-:Y:S02]  /*2200*/  UIADD3 UR32, UPT, UPT, UR24, 0x6400, URZ ;  /* 0x0000640018207890 */ /* 0x000fe4000fffe0ff */
[----:B------:R-:W-:Y:S02]  /*2210*/  UPRMT UR10, URZ, 0x5410, UR29 ;  /* 0x00005410ff0a7896 */ /* 0x000fe4000800001d */
[----:B------:R-:W-:Y:S02]  /*2220*/  UIADD3 UR26, UPT, UPT, UR34, 0x40, URZ ;  /* 0x00000040221a7890 */ /* 0x000fe4000fffe0ff */
[----:B------:R-:W-:-:S02]  /*2230*/  UIADD3 UR24, UPT, UPT, UR24, 0xa400, URZ ;  /* 0x0000a40018187890 */ /* 0x000fc4000fffe0ff */
        /* <DEDUP_REMOVED lines=13> */
[----:B------:R-:W-:Y:S01]  /*2310*/  UMOV UR12, UR36 ;  /* 0x00000024000c7c82 */ /* 0x000fe20008000000 */
[----:B------:R-:W-:Y:S01]  /*2320*/  UMOV UR9, UR33 ;  /* 0x0000002100097c82 */ /* 0x000fe20008000000 */
[----:B------:R4:W-:Y:S01]  /*2330*/  UTMALDG.3D.MULTICAST.2CTA [UR24], [UR4], UR10, desc[UR38] ;  /* 0x00002618040073b4 */ /* 0x0009e2000821180a */
[----:B------:R1:W-:Y:S01]  /*2340*/  UTMALDG.3D.2CTA [UR16], [UR22], desc[UR38] ;  /* 0x00002610160075b4 */ /* 0x0003e20008211000 */
[----:B----4-:R-:W-:-:S02]  /*2350*/  UMOV UR10, UR26 ;  /* 0x0000001a000a7c82 */ /* 0x010fc40008000000 */
[----:B------:R1:W-:Y:S02]  /*2360*/  UTMALDG.3D.2CTA [UR8], [UR22], desc[UR38] ;  /* 0x00002608160075b4 */ /* 0x0003e40008211000 */
[----:B-1----:R-:W-:Y:S01]  /*2370*/  NOP ;  /* 0x0000000000007918 */ /* 0x002fe20000000000 */
.L_x_39:
[----:B------:R-:W-:Y:S05]  /*2380*/  BSYNC.RECONVERGENT B0 ;  /* 0x0000000000007941 */ /* 0x000fea0003800200 */
.L_x_38:
[----:B------:R-:W-:Y:S01]  /*2390*/  UIADD3 UR13, UPT, UPT, UR13, 0x1, URZ ;  /* 0x000000010d0d7890 */ /* 0x000fe2000fffe0ff */
[----:B------:R-:W-:-:S03]  /*23a0*/  UMOV UR6, UR15 ;  /* 0x0000000f00067c82 */ /* 0x000fc60008000000 */
[----:B------:R-:W-:-:S09]  /*23b0*/  UISETP.NE.AND UP0, UPT, UR13, UR21, UPT ;  /* 0x000000150d00728c */ /* 0x000fd2000bf05270 */
[----:B------:R-:W-:Y:S05]  /*23c0*/  BRA.U UP0, `(.L_x_40) ;  /* 0xfffffffd00047547 */ /* 0x000fea000b83ffff */
.L_x_32:
[C---:B------:R-:W-:Y:S01]  /*23d0*/  LEA R3, R11.reuse, UR14, 0x3 ;  /* 0x0000000e0b037c11 */ /* 0x040fe2000f8e18ff */
[----:B------:R-:W-:Y:S01]  /*23e0*/  NOP ;  /* 0x0000000000007918 */ /* 0x000fe20000000000 */
[----:B-1----:R-:W-:Y:S02]  /*23f0*/  SHF.L.U32 R0, R10, 0x1f, RZ ;  /* 0x0000001f0a007819 */ /* 0x002fe400000006ff */
[----:B------:R-:W-:Y:S02]  /*2400*/  LEA R5, R11, UR14, 0x4 ;  /* 0x0000000e0b057c11 */ /* 0x000fe4000f8e20ff */
[----:B--2-4-:R-:W1:Y:S02]  /*2410*/  SYNCS.PHASECHK.TRANS64.TRYWAIT P0, [R3+URZ+0x80], R0 ;  /* 0x00008000030075a7 */ /* 0x014e6400080011ff */
[----:B-1----:R-:W-:Y:S05]  /*2420*/  @!P0 BRA `(.L_x_41) ;  /* 0x0000006000b88947 */ /* 0x002fea0003800000 */
.L_x_138:
[----:B------:R-:W2:Y:S01]  /*2430*/  LDS.128 R4, [R5+0x110] ;  /* 0x0001100005047984 */ /* 0x000ea20000000c00 */
[----:B------:R-:W-:Y:S01]  /*2440*/  UISETP.GE.AND UP0, UPT, UR42, 0x1, UPT ;  /* 0x000000012a00788c */ /* 0x000fe2000bf06270 */
[----:B------:R-:W-:Y:S01]  /*2450*/  @!PT LDS RZ, [RZ] ;  /* 0x00000000fffff984 */ /* 0x000fe20000000800 */
[----:B------:R-:W-:Y:S01]  /*2460*/  @!PT LDS RZ, [RZ] ;  /* 0x00000000fffff984 */ /* 0x000fe20000000800 */
[----:B------:R-:W-:Y:S01]  /*2470*/  @!PT LDS RZ, [RZ] ;  /* 0x00000000fffff984 */ /* 0x000fe20000000800 */
[----:B------:R-:W-:Y:S01]  /*2480*/  @!PT LDS RZ, [RZ] ;  /* 0x00000000fffff984 */ /* 0x000fe20000000800 */
[----:B------:R4:W-:Y:S06]  /*2490*/  MEMBAR.ALL.CTA ;  /* 0x0000000000007992 */ /* 0x0009ec0000008000 */
[----:B----4-:R-:W4:Y:S01]  /*24a0*/  FENCE.VIEW.ASYNC.S ;  /* 0x00000000000073c6 */ /* 0x010f220000000000 */
[----:B--2---:R-:W-:-:S13]  /*24b0*/  LOP3.LUT P0, RZ, R6, 0x1, RZ, 0xc0, !PT ;  /* 0x0000000106ff7812 */ /* 0x004fda000780c0ff */
[----:B----4-:R-:W-:Y:S01]  /*24c0*/  VOTEU.ANY UP1, P0 ;  /* 0x0000000000ff7886 */ /* 0x010fe20000020100 */
[----:B------:R-:W-:-:S13]  /*24d0*/  PLOP3.LUT P0, PT, PT, PT, UP1, 0x80, 0x8 ;  /* 0x000000000008781c */ /* 0x000fda0003f0f018 */
[----:B-1----:R-:W-:Y:S02]  /*24e0*/  @P0 LOP3.LUT R0, R5, 0xffff, RZ, 0xc0, !PT ;  /* 0x0000ffff05000812 */ /* 0x002fe400078ec0ff */
[----:B---3--:R-:W-:Y:S02]  /*24f0*/  @P0 MOV R2, R4 ;  /* 0x0000000400020202 */ /* 0x008fe40000000f00 */
[----:B------:R-:W-:Y:S01]  /*2500*/  @P0 R2UR UR5, R0 ;  /* 0x00000000000502ca */ /* 0x000fe200000e0000 */
[----:B------:R-:W-:Y:S01]  /*2510*/  VIADD R0, R3, 0x90 ;  /* 0x0000009003007836 */ /* 0x000fe20000000000 */
[----:B------:R-:W-:Y:S02]  /*2520*/  @P0 SHF.R.U32.HI R4, RZ, 0x10, R5 ;  /* 0x00000010ff040819 */ /* 0x000fe40000011605 */
[----:B------:R-:W-:Y:S02]  /*2530*/  @P0 R2UR UR6, R2 ;  /* 0x00000000020602ca */ /* 0x000fe400000e0000 */
[----:B------:R-:W-:-:S02]  /*2540*/  PRMT R0, RZ, 0x654, R0 ;  /* 0x00000654ff007816 */ /* 0x000fc40000000000 */
[----:B------:R-:W-:Y:S02]  /*2550*/  @P0 R2UR UR4, R4 ;  /* 0x00000000040402ca */ /* 0x000fe400000e0000 */
[----:B------:R1:W-:Y:S03]  /*2560*/  SYNCS.ARRIVE.TRANS64.RED.A1T0 RZ, [R0+URZ], RZ ;  /* 0x000000ff00ff79a7 */ /* 0x0003e600081004ff */
[----:B------:R-:W-:-:S04]  /*2570*/  @UP1 UMOV UR43, UR5 ;  /* 0x00000005002b1c82 */ /* 0x000fc80008000000 */
[----:B------:R-:W-:-:S04]  /*2580*/  @UP1 UMOV UR44, UR6 ;  /* 0x00000006002c1c82 */ /* 0x000fc80008000000 */
[----:B------:R-:W-:Y:S01]  /*2590*/  @UP1 UMOV UR36, UR4 ;  /* 0x0000000400241c82 */ /* 0x000fe20008000000 */
[----:B------:R-:W-:Y:S05]  /*25a0*/  BRA.U !UP0, `(.L_x_42) ;  /* 0x0000000108d47547 */ /* 0x000fea000b800000 */
[----:B------:R-:W2:Y:S01]  /*25b0*/  LDCU.128 UR16, c[0x0][0xb10] ;  /* 0x00016200ff1077ac */ /* 0x000ea20008000c00 */
[----:B------:R-:W3:Y:S01]  /*25c0*/  LDCU UR23, c[0x0][0xb20] ;  /* 0x00016400ff1777ac */ /* 0x000ee20008000800 */
[----:B------:R-:W4:Y:S01]  /*25d0*/  LDCU UR22, c[0x0][0xb0c] ;  /* 0x00016180ff1677ac */ /* 0x000f220008000800 */
[----:B------:R-:W1:Y:S01]  /*25e0*/  LDCU.64 UR8, c[0x0][0xb28] ;  /* 0x00016500ff0877ac */ /* 0x000e620008000a00 */
[----:B------:R-:W-:Y:S02]  /*25f0*/  UISETP.NE.AND UP3, UPT, UR42, 0x1, UPT ;  /* 0x000000012a00788c */ /* 0x000fe4000bf65270 */
[----:B--2---:R-:W-:Y:S02]  /*2600*/  UIMAD.WIDE.U32 UR6, UR45, UR19, URZ ;  /* 0x000000132d0672a5 */ /* 0x004fe4000f8e00ff */
[----:B------:R-:W-:Y:S02]  /*2610*/  UIMAD.WIDE.U32 UR4, UR46, UR16, URZ ;  /* 0x000000102e0472a5 */ /* 0x000fe4000f8e00ff */
[----:B------:R-:W-:-:S02]  /*2620*/  UISETP.NE.AND UP0, UPT, UR18, 0x1, UPT ;  /* 0x000000011200788c */ /* 0x000fc4000bf05270 */
[----:B------:R-:W-:Y:S01]  /*2630*/  UIMAD.WIDE.U32 UR20, UR43, UR19, URZ ;  /* 0x000000132b1472a5 */ /* 0x000fe2000f8e00ff */
[----:B------:R-:W-:Y:S02]  /*2640*/  UMOV UR6, UR7 ;  /* 0x0000000700067c82 */ /* 0x000fe40008000000 */
[----:B------:R-:W-:Y:S01]  /*2650*/  UMOV UR4, UR5 ;  /* 0x0000000500047c82 */ /* 0x000fe20008000000 */
[----:B---3--:R-:W-:Y:S02]  /*2660*/  USHF.R.U32.HI UR6, URZ, UR23, UR6 ;  /* 0x00000017ff067299 */ /* 0x008fe40008011606 */
[----:B----4-:R-:W-:Y:S02]  /*2670*/  UISETP.NE.AND UP2, UPT, UR22, 0x1, UPT ;  /* 0x000000011600788c */ /* 0x010fe4000bf45270 */
[----:B------:R-:W-:Y:S02]  /*2680*/  USHF.R.U32.HI UR4, URZ, UR17, UR4 ;  /* 0x00000011ff047299 */ /* 0x000fe40008011604 */
[----:B------:R-:W-:-:S02]  /*2690*/  USEL UR5, UR45, UR6, !UP0 ;  /* 0x000000062d057287 */ /* 0x000fc4000c000000 */
[----:B------:R-:W-:Y:S02]  /*26a0*/  USEL UR6, UR46, UR4, !UP2 ;  /* 0x000000042e067287 */ /* 0x000fe4000d000000 */
[----:B-1----:R-:W-:Y:S01]  /*26b0*/  UIMAD.WIDE.U32 UR10, UR5, UR8, URZ ;  /* 0x00000008050a72a5 */ /* 0x002fe2000f8e00ff */
[----:B------:R-:W-:Y:S01]  /*26c0*/  UMOV UR4, UR21 ;  /* 0x0000001500047c82 */ /* 0x000fe20008000000 */
[----:B------:R-:W-:Y:S02]  /*26d0*/  UIMAD.WIDE.U32 UR12, UR44, UR16, URZ ;  /* 0x000000102c0c72a5 */ /* 0x000fe4000f8e00ff */
[----:B------:R-:W-:-:S03]  /*26e0*/  UIMAD.WIDE.U32 UR20, UR6, UR8, URZ ;  /* 0x00000008061472a5 */ /* 0x000fc6000f8e00ff */
[----:B------:R-:W-:Y:S01]  /*26f0*/  UMOV UR10, UR11 ;  /* 0x0000000b000a7c82 */ /* 0x000fe20008000000 */
[----:B------:R-:W-:Y:S02]  /*2700*/  USHF.R.U32.HI UR4, URZ, UR23, UR4 ;  /* 0x00000017ff047299 */ /* 0x000fe40008011604 */
[----:B------:R-:W-:Y:S01]  /*2710*/  @UP3 USHF.R.U32.HI UR5, URZ, UR9, UR10 ;  /* 0x00000009ff053299 */ /* 0x000fe2000801160a */
[----:B------:R-:W-:Y:S01]  /*2720*/  UMOV UR12, UR13 ;  /* 0x0000000d000c7c82 */ /* 0x000fe20008000000 */
[----:B------:R-:W-:Y:S01]  /*2730*/  UMOV UR20, UR21 ;  /* 0x0000001500147c82 */ /* 0x000fe20008000000 */
[----:B------:R-:W-:Y:S02]  /*2740*/  USHF.R.U32.HI UR17, URZ, UR17, UR12 ;  /* 0x00000011ff117299 */ /* 0x000fe4000801160c */
[----:B------:R-:W-:Y:S02]  /*2750*/  USEL UR4, UR43, UR4, !UP0 ;  /* 0x000000042b047287 */ /* 0x000fe4000c000000 */
[----:B------:R-:W-:-:S02]  /*2760*/  @UP3 USHF.R.U32.HI UR6, URZ, UR9, UR20 ;  /* 0x00000009ff063299 */ /* 0x000fc40008011614 */
[----:B------:R-:W-:Y:S02]  /*2770*/  UIMAD UR7, UR42, UR5, URZ ;  /* 0x000000052a0772a4 */ /* 0x000fe4000f8e02ff */
[----:B------:R-:W-:Y:S02]  /*2780*/  USEL UR5, UR44, UR17, !UP2 ;  /* 0x000000112c057287 */ /* 0x000fe4000d000000 */
[----:B------:R-:W-:Y:S02]  /*2790*/  UIMAD UR10, UR42, UR6, URZ ;  /* 0x000000062a0a72a4 */ /* 0x000fe4000f8e02ff */
[----:B------:R-:W-:Y:S02]  /*27a0*/  UISETP.GE.AND UP0, UPT, UR4, UR7, UPT ;  /* 0x000000070400728c */ /* 0x000fe4000bf06270 */
[----:B------:R-:W-:Y:S02]  /*27b0*/  UIMAD.WIDE.U32 UR12, UR4, UR8, URZ ;  /* 0x00000008040c72a5 */ /* 0x000fe4000f8e00ff */
[----:B------:R-:W-:-:S02]  /*27c0*/  UISETP.GE.OR UP0, UPT, UR5, UR10, UP0 ;  /* 0x0000000a0500728c */ /* 0x000fc40008706670 */
        /* <DEDUP_REMOVED lines=19> */
.L_x_42:
[----:B------:R-:W2:Y:S02]  /*2900*/  LDCU UR4, c[0x0][0xb30] ;  /* 0x00016600ff0477ac */ /* 0x000ea40008000800 */
[----:B--2---:R-:W-:-:S09]  /*2910*/  UISETP.NE.AND UP0, UPT, UR4, 0x1, UPT ;  /* 0x000000010400788c */ /* 0x004fd2000bf05270 */
[----:B------:R-:W-:Y:S05]  /*2920*/  BRA.U UP0, `(.L_x_43) ;  /* 0x0000000100447547 */ /* 0x000fea000b800000 */
[----:B------:R-:W2:Y:S01]  /*2930*/  LDCU.128 UR8, c[0x0][0xb10] ;  /* 0x00016200ff0877ac */ /* 0x000ea20008000c00 */
[----:B------:R-:W3:Y:S01]  /*2940*/  LDCU UR12, c[0x0][0xb0c] ;  /* 0x00016180ff0c77ac */ /* 0x000ee20008000800 */
[----:B------:R-:W4:Y:S01]  /*2950*/  LDCU UR13, c[0x0][0xb20] ;  /* 0x00016400ff0d77ac */ /* 0x000f220008000800 */
[----:B--2---:R-:W-:Y:S02]  /*2960*/  UIMAD.WIDE.U32 UR6, UR44, UR8, URZ ;  /* 0x000000082c0672a5 */ /* 0x004fe4000f8e00ff */
[----:B------:R-:W-:Y:S02]  /*2970*/  UIMAD.WIDE.U32 UR4, UR43, UR11, URZ ;  /* 0x0000000b2b0472a5 */ /* 0x000fe4000f8e00ff */
[----:B---3--:R-:W-:Y:S02]  /*2980*/  UISETP.NE.AND UP2, UPT, UR12, 0x1, UPT ;  /* 0x000000010c00788c */ /* 0x008fe4000bf45270 */
[----:B------:R-:W-:Y:S01]  /*2990*/  UISETP.NE.AND UP0, UPT, UR10, 0x1, UPT ;  /* 0x000000010a00788c */ /* 0x000fe2000bf05270 */
[----:B------:R-:W-:-:S02]  /*29a0*/  UMOV UR6, UR7 ;  /* 0x0000000700067c82 */ /* 0x000fc40008000000 */
[----:B------:R-:W-:Y:S01]  /*29b0*/  UMOV UR4, UR5 ;  /* 0x0000000500047c82 */ /* 0x000fe20008000000 */
[----:B------:R-:W-:Y:S02]  /*29c0*/  USHF.R.U32.HI UR9, URZ, UR9, UR6 ;  /* 0x00000009ff097299 */ /* 0x000fe40008011606 */
[----:B----4-:R-:W-:Y:S02]  /*29d0*/  USHF.R.U32.HI UR4, URZ, UR13, UR4 ;  /* 0x0000000dff047299 */ /* 0x010fe40008011604 */
[----:B------:R-:W-:Y:S02]  /*29e0*/  USEL UR5, UR44, UR9, !UP2 ;  /* 0x000000092c057287 */ /* 0x000fe4000d000000 */
[----:B------:R-:W-:-:S04]  /*29f0*/  USEL UR4, UR43, UR4, !UP0 ;  /* 0x000000042b047287 */ /* 0x000fc8000c000000 */
[----:B------:R-:W-:Y:S02]  /*2a00*/  UIADD3 UR6, UPT, UPT, UR5, -UR4, URZ ;  /* 0x8000000405067290 */ /* 0x000fe4000fffe0ff */
[----:B------:R-:W-:Y:S02]  /*2a10*/  UIADD3 UR4, UPT, UPT, -UR5, UR4, URZ ;  /* 0x0000000405047290 */ /* 0x000fe4000fffe1ff */
[----:B------:R-:W-:Y:S02]  /*2a20*/  UIMAD UR43, UR6, UR10, UR43 ;  /* 0x0000000a062b72a4 */ /* 0x000fe4000f8e022b */
[----:B------:R-:W-:-:S12]  /*2a30*/  UIMAD UR44, UR4, UR12, UR44 ;  /* 0x0000000c042c72a4 */ /* 0x000fd8000f8e022c */
.L_x_43:
[----:B------:R-:W-:Y:S01]  /*2a40*/  VIADD R11, R11, 0x1 ;  /* 0x000000010b0b7836 */ /* 0x000fe20000000000 */
[----:B------:R-:W-:Y:S02]  /*2a50*/  R2UR UR5, R87 ;  /* 0x00000000570572ca */ /* 0x000fe400000e0000 */
[----:B------:R-:W-:Y:S02]  /*2a60*/  R2UR UR4, R86 ;  /* 0x00000000560472ca */ /* 0x000fe400000e0000 */
[C---:B------:R-:W-:Y:S02]  /*2a70*/  ISETP.NE.AND P0, PT, R11.reuse, 0x2, PT ;  /* 0x000000020b00780c */ /* 0x040fe40003f05270 */
[----:B------:R-:W-:Y:S02]  /*2a80*/  PLOP3.LUT P1, PT, PT, PT, PT, 0x80, 0x8 ;  /* 0x000000000008781c */ /* 0x000fe40003f2f070 */
[----:B------:R-:W-:Y:S02]  /*2a90*/  SEL R3, RZ, 0x1, P0 ;  /* 0x00000001ff037807 */ /* 0x000fe40000000000 */
[----:B------:R-:W-:-:S02]  /*2aa0*/  SEL R11, R11, RZ, P0 ;  /* 0x000000ff0b0b7207 */ /* 0x000fc40000000000 */
[----:B------:R-:W-:Y:S01]  /*2ab0*/  LOP3.LUT R10, R10, R3, RZ, 0x3c, !PT ;  /* 0x000000030a0a7212 */ /* 0x000fe200078e3cff */
[----:B------:R-:W-:Y:S02]  /*2ac0*/  UIADD3 UR25, UPT, UPT, UR44, UR5, URZ ;  /* 0x000000052c197290 */ /* 0x000fe4000fffe0ff */
[----:B------:R-:W-:Y:S01]  /*2ad0*/  UIADD3 UR26, UPT, UPT, UR43, UR4, URZ ;  /* 0x000000042b1a7290 */ /* 0x000fe2000fffe0ff */
[----:B------:R-:W-:Y:S11]  /*2ae0*/  BRA.U UP1, `(.L_x_44) ;  /* 0xffffffed01b07547 */ /* 0x000ff6000b83ffff */
[----:B------:R-:W-:Y:S01]  /*2af0*/  UIADD3 UR14, UPT, UPT, UR14, 0x20, URZ ;  /* 0x000000200e0e7890 */ /* 0x000fe2000fffe0ff */
[----:B------:R-:W-:-:S03]  /*2b00*/  SHF.L.U32 R3, R12, 0x1f, RZ ;  /* 0x0000001f0c037819 */ /* 0x000fc600000006ff */
[----:B------:R-:W-:-:S09]  /*2b10*/  ULEA UR4, UR15, UR14, 0x3 ;  /* 0x0000000e0f047291 */ /* 0x000fd2000f8e18ff */
[----:B------:R-:W2:Y:S02]  /*2b20*/  SYNCS.PHASECHK.TRANS64.TRYWAIT P0, [UR4], R3 ;  /* 0x00000003ff0075a7 */ /* 0x000ea40008001104 */
[----:B--2---:R-:W-:Y:S05]  /*2b30*/  @!P0 BRA `(.L_x_45) ;  /* 0x0000005c00088947 */ /* 0x004fea0003800000 */
.L_x_140:
[----:B------:R-:W-:-:S04]  /*2b40*/  UIADD3 UR4, UPT, UPT, UR15, 0x1, URZ ;  /* 0x000000010f047890 */ /* 0x000fc8000fffe0ff */
[----:B------:R-:W-:-:S04]  /*2b50*/  UISETP.NE.AND UP0, UPT, UR4, 0x4, UPT ;  /* 0x000000040400788c */ /* 0x000fc8000bf05270 */
[----:B------:R-:W-:Y:S02]  /*2b60*/  USEL UR6, URZ, 0x1, UP0 ;  /* 0x00000001ff067887 */ /* 0x000fe40008000000 */
[----:B------:R-:W-:-:S04]  /*2b70*/  USEL UR4, UR4, URZ, UP0 ;  /* 0x000000ff04047287 */ /* 0x000fc80008000000 */
[----:B------:R-:W-:Y:S01]  /*2b80*/  ULEA UR5, UR4, UR14, 0x3 ;  /* 0x0000000e04057291 */ /* 0x000fe2000f8e18ff */
[----:B------:R-:W-:-:S04]  /*2b90*/  LOP3.LUT R2, R12, UR6, RZ, 0x3c, !PT ;  /* 0x000000060c027c12 */ /* 0x000fc8000f8e3cff */
[----:B-1----:R-:W-:-:S04]  /*2ba0*/  SHF.L.U32 R3, R2, 0x1f, RZ ;  /* 0x0000001f02037819 */ /* 0x002fc800000006ff */
[----:B------:R-:W1:Y:S02]  /*2bb0*/  SYNCS.PHASECHK.TRANS64.TRYWAIT P0, [UR5], R3 ;  /* 0x00000003ff0075a7 */ /* 0x000e640008001105 */
[----:B-1----:R-:W-:Y:S05]  /*2bc0*/  @!P0 BRA `(.L_x_46) ;  /* 0x0000005800fc8947 */ /* 0x002fea0003800000 */
.L_x_142:
        /* <DEDUP_REMOVED lines=9> */
.L_x_144:
[----:B------:R-:W-:-:S04]  /*2c60*/  UIADD3 UR4, UPT, UPT, UR4, 0x1, URZ ;  /* 0x0000000104047890 */ /* 0x000fc8000fffe0ff */
[----:B------:R-:W-:-:S04]  /*2c70*/  UISETP.NE.AND UP0, UPT, UR4, 0x4, UPT ;  /* 0x000000040400788c */ /* 0x000fc8000bf05270 */
[----:B------:R-:W-:Y:S02]  /*2c80*/  USEL UR5, URZ, 0x1, UP0 ;  /* 0x00000001ff057887 */ /* 0x000fe40008000000 */
[----:B------:R-:W-:-:S04]  /*2c90*/  USEL UR4, UR4, URZ, UP0 ;  /* 0x000000ff04047287 */ /* 0x000fc80008000000 */
[----:B------:R-:W-:Y:S01]  /*2ca0*/  ULEA UR4, UR4, UR14, 0x3 ;  /* 0x0000000e04047291 */ /* 0x000fe2000f8e18ff */
[----:B-1----:R-:W-:-:S04]  /*2cb0*/  LOP3.LUT R3, R2, UR5, RZ, 0x3c, !PT ;  /* 0x0000000502037c12 */ /* 0x002fc8000f8e3cff */
[----:B------:R-:W-:Y:S01]  /*2cc0*/  SHF.L.U32 R3, R3, 0x1f, RZ ;  /* 0x0000001f03037819 */ /* 0x000fe200000006ff */
[----:B------:R-:W-:-:S07]  /*2cd0*/  IMAD.U32 R0, RZ, RZ, UR4 ;  /* 0x00000004ff007e24 */ /* 0x000fce000f8e00ff */
.L_x_48:
[----:B-1----:R1:W2:Y:S02]  /*2ce0*/  SYNCS.PHASECHK.TRANS64.TRYWAIT P0, [R0+URZ], R3 ;  /* 0x00000003000075a7 */ /* 0x0022a400080011ff */
[----:B--2---:R-:W-:Y:S05]  /*2cf0*/  @!P0 NANOSLEEP.SYNCS 0x989680 ;  /* 0x009896800000895d */ /* 0x004fea0003900000 */
[----:B------:R-:W2:Y:S02]  /*2d00*/  @!P0 SYNCS.PHASECHK.TRANS64 P0, [R0+URZ], R3 ;  /* 0x00000003000085a7 */ /* 0x000ea400080010ff */
[----:B--2---:R-:W-:Y:S05]  /*2d10*/  @P0 EXIT ;  /* 0x000000000000094d */ /* 0x004fea0003800000 */
[----:B------:R-:W-:Y:S05]  /*2d20*/  BRA `(.L_x_48) ;  /* 0xfffffffc00ec7947 */ /* 0x000fea000383ffff */
.L_x_22:
[----:B------:R-:W-:-:S04]  /*2d30*/  UISETP.NE.AND UP0, UPT, UR55, URZ, UPT ;  /* 0x000000ff3700728c */ /* 0x000fc8000bf05270 */
[----:B------:R-:W-:-:S09]  /*2d40*/  UISETP.NE.OR UP0, UPT, UR18, 0x1, UP0 ;  /* 0x000000011200788c */ /* 0x000fd20008705670 */
[----:B------:R-:W-:Y:S05]  /*2d50*/  BRA.U UP0, `(.L_x_49) ;  /* 0x0000000500487547 */ /* 0x000fea000b800000 */
[----:B------:R-:W-:Y:S01]  /*2d60*/  ISETP.GE.U32.AND P2, PT, R3, 0x4, PT ;  /* 0x000000040300780c */ /* 0x000fe20003f46070 */
[----:B------:R-:W-:Y:S01]  /*2d70*/  IMAD.MOV.U32 R12, RZ, RZ, 0x1 ;  /* 0x00000001ff0c7424 */ /* 0x000fe200078e00ff */
[----:B------:R-:W-:Y:S02]  /*2d80*/  CS2R R10, SRZ ;  /* 0x00000000000a7805 */ /* 0x000fe4000001ff00 */
[----:B------:R-:W-:Y:S01]  /*2d90*/  CS2R R8, SRZ ;  /* 0x0000000000087805 */ /* 0x000fe2000001ff00 */
[----:B------:R-:W-:Y:S01]  /*2da0*/  UMOV UR6, 0x400 ;  /* 0x0000040000067882 */ /* 0x000fe20000000000 */
[----:B------:R-:W-:Y:S01]  /*2db0*/  UMOV UR5, URZ ;  /* 0x000000ff00057c82 */ /* 0x000fe20008000000 */
[----:B------:R-:W-:-:S12]  /*2dc0*/  ULEA UR6, UR55, UR6, 0x18 ;  /* 0x0000000637067291 */ /* 0x000fd8000f8ec0ff */
.L_x_53:
[----:B------:R-:W-:Y:S02]  /*2dd0*/  LEA R0, R8, UR6, 0x3 ;  /* 0x0000000608007c11 */ /* 0x000fe4000f8e18ff */
[----:B------:R-:W-:-:S03]  /*2de0*/  SHF.L.U32 R5, R9, 0x1f, RZ ;  /* 0x0000001f09057819 */ /* 0x000fc600000006ff */
[----:B------:R-:W-:Y:S01]  /*2df0*/  VIADD R4, R0, 0xf0 ;  /* 0x000000f000047836 */ /* 0x000fe20000000000 */
[----:B------:R-:W1:Y:S02]  /*2e00*/  SYNCS.PHASECHK.TRANS64.TRYWAIT P0, [R0+URZ+0xe0], R5 ;  /* 0x0000e005000075a7 */ /* 0x000e6400080011ff */
[----:B-1----:R-:W-:Y:S05]  /*2e10*/  @!P0 BRA `(.L_x_50) ;  /* 0x0000005800988947 */ /* 0x002fea0003800000 */
.L_x_145:
[----:B------:R-:W-:Y:S01]  /*2e20*/  ULEA UR4, UR5, UR6, 0x3 ;  /* 0x0000000605047291 */ /* 0x000fe2000f8e18ff */
[----:B------:R-:W-:Y:S01]  /*2e30*/  PRMT R4, RZ, 0x654, R4 ;  /* 0x00000654ff047816 */ /* 0x000fe20000000004 */
[----:B-1----:R-:W-:Y:S01]  /*2e40*/  @!P2 IMAD.MOV.U32 R5, RZ, RZ, 0x10 ;  /* 0x00000010ff05a424 */ /* 0x002fe200078e00ff */
[----:B------:R-:W-:Y:S01]  /*2e50*/  SHF.L.U32 R7, R12, 0x1f, RZ ;  /* 0x0000001f0c077819 */ /* 0x000fe200000006ff */
[----:B------:R-:W-:Y:S01]  /*2e60*/  UIADD3 UR7, UPT, UPT, UR4, 0x80, URZ ;  /* 0x0000008004077890 */ /* 0x000fe2000fffe0ff */
[----:B------:R1:W-:Y:S05]  /*2e70*/  SYNCS.ARRIVE.TRANS64.RED.A1T0 RZ, [R4+URZ], RZ ;  /* 0x000000ff04ff79a7 */ /* 0x0003ea00081004ff */
[----:B------:R-:W-:Y:S01]  /*2e80*/  IMAD.U32 R0, RZ, RZ, UR7 ;  /* 0x00000007ff007e24 */ /* 0x000fe2000f8e00ff */
[----:B------:R-:W2:Y:S04]  /*2e90*/  SYNCS.PHASECHK.TRANS64.TRYWAIT P0, [UR4+0x90], R7 ;  /* 0x00009007ff0075a7 */ /* 0x000ea80008001104 */
[----:B------:R-:W-:Y:S01]  /*2ea0*/  PRMT R13, R3, 0x654, R0 ;  /* 0x00000654030d7816 */ /* 0x000fe20000000000 */
[----:B-12---:R-:W-:Y:S06]  /*2eb0*/  @!P0 BRA `(.L_x_51) ;  /* 0x0000005800848947 */ /* 0x006fec0003800000 */
.L_x_147:
[----:B------:R-:W-:Y:S01]  /*2ec0*/  ULEA UR8, UR5, UR6, 0x4 ;  /* 0x0000000605087291 */ /* 0x000fe2000f8e20ff */
[----:B------:R-:W-:Y:S01]  /*2ed0*/  SEL R2, R13, R2, !P2 ;  /* 0x000000020d027207 */ /* 0x000fe20005000000 */
[----:B------:R-:W-:Y:S01]  /*2ee0*/  UIADD3 UR9, UPT, UPT, UR4, 0x80, URZ ;  /* 0x0000008004097890 */ /* 0x000fe2000fffe0ff */
[----:B-1----:R-:W-:Y:S01]  /*2ef0*/  LEA R0, R11, UR6, 0x3 ;  /* 0x000000060b007c11 */ /* 0x002fe2000f8e18ff */
[----:B------:R-:W-:Y:S01]  /*2f00*/  UIADD3 UR8, UPT, UPT, UR8, 0x110, URZ ;  /* 0x0000011008087890 */ /* 0x000fe2000fffe0ff */
[----:B------:R1:W-:Y:S01]  /*2f10*/  @!P2 SYNCS.ARRIVE.TRANS64.RED RZ, [R2+URZ], R5 ;  /* 0x0000000502ffa9a7 */ /* 0x0003e200080004ff */
[----:B------:R-:W-:Y:S01]  /*2f20*/  UIADD3 UR4, UPT, UPT, UR5, 0x1, URZ ;  /* 0x0000000105047890 */ /* 0x000fe2000fffe0ff */
[----:B------:R-:W-:-:S03]  /*2f30*/  VIADD R8, R8, 0x1 ;  /* 0x0000000108087836 */ /* 0x000fc60000000000 */
[----:B------:R-:W-:Y:S02]  /*2f40*/  UISETP.NE.AND UP0, UPT, UR4, 0x2, UPT ;  /* 0x000000020400788c */ /* 0x000fe4000bf05270 */
[----:B------:R-:W-:Y:S01]  /*2f50*/  ISETP.NE.AND P0, PT, R8, 0x2, PT ;  /* 0x000000020800780c */ /* 0x000fe20003f05270 */
[----:B------:R-:W-:Y:S06]  /*2f60*/  UGETNEXTWORKID.BROADCAST [UR8], [UR9] ;  /* 0x00000000080073ca */ /* 0x000fec0008000100 */
[----:B------:R-:W-:Y:S02]  /*2f70*/  USEL UR7, URZ, 0x1, UP0 ;  /* 0x00000001ff077887 */ /* 0x000fe40008000000 */
[----:B------:R-:W-:-:S04]  /*2f80*/  USEL UR5, UR4, URZ, UP0 ;  /* 0x000000ff04057287 */ /* 0x000fc80008000000 */
[----:B------:R-:W-:Y:S02]  /*2f90*/  LOP3.LUT R12, R12, UR7, RZ, 0x3c, !PT ;  /* 0x000000070c0c7c12 */ /* 0x000fe4000f8e3cff */
[----:B-1----:R-:W-:-:S04]  /*2fa0*/  SHF.L.U32 R5, R10, 0x1f, RZ ;  /* 0x0000001f0a057819 */ /* 0x002fc800000006ff */
[----:B------:R-:W1:Y:S02]  /*2fb0*/  SYNCS.PHASECHK.TRANS64.TRYWAIT P1, [R0+URZ+0x80], R5 ;  /* 0x00008005000075a7 */ /* 0x000e6400080211ff */
[----:B-1----:R-:W-:Y:S05]  /*2fc0*/  @!P1 BRA `(.L_x_52) ;  /* 0x0000005800589947 */ /* 0x002fea0003800000 */
.L_x_148:
[C---:B------:R-:W-:Y:S01]  /*2fd0*/  LEA R4, R11.reuse, UR6, 0x4 ;  /* 0x000000060b047c11 */ /* 0x040fe2000f8e20ff */
[----:B-1----:R-:W-:Y:S01]  /*2fe0*/  VIADD R0, R0, 0x90 ;  /* 0x0000009000007836 */ /* 0x002fe20000000000 */
[----:B------:R-:W-:Y:S01]  /*2ff0*/  SEL R8, R8, RZ, P0 ;  /* 0x000000ff08087207 */ /* 0x000fe20000000000 */
[----:B------:R-:W-:-:S03]  /*3000*/  VIADD R11, R11, 0x1 ;  /* 0x000000010b0b7836 */ /* 0x000fc60000000000 */
[----:B------:R-:W1:Y:S01]  /*3010*/  LDS.128 R4, [R4+0x110] ;  /* 0x0001100004047984 */ /* 0x000e620000000c00 */
[----:B------:R-:W-:Y:S02]  /*3020*/  PRMT R0, RZ, 0x654, R0 ;  /* 0x00000654ff007816 */ /* 0x000fe40000000000 */
[C---:B------:R-:W-:Y:S01]  /*3030*/  ISETP.NE.AND P1, PT, R11.reuse, 0x2, PT ;  /* 0x000000020b00780c */ /* 0x040fe20003f25270 */
[----:B------:R-:W-:Y:S01]  /*3040*/  @!PT LDS RZ, [RZ] ;  /* 0x00000000fffff984 */ /* 0x000fe20000000800 */
[----:B------:R-:W-:Y:S01]  /*3050*/  @!PT LDS RZ, [RZ] ;  /* 0x00000000fffff984 */ /* 0x000fe20000000800 */
[----:B------:R-:W-:Y:S01]  /*3060*/  @!PT LDS RZ, [RZ] ;  /* 0x00000000fffff984 */ /* 0x000fe20000000800 */
[----:B------:R-:W-:Y:S01]  /*3070*/  @!PT LDS RZ, [RZ] ;  /* 0x00000000fffff984 */ /* 0x000fe20000000800 */
[----:B------:R2:W-:Y:S06]  /*3080*/  MEMBAR.ALL.CTA ;  /* 0x0000000000007992 */ /* 0x0005ec0000008000 */
[----:B--2---:R-:W2:Y:S01]  /*3090*/  FENCE.VIEW.ASYNC.S ;  /* 0x00000000000073c6 */ /* 0x004ea20000000000 */
[----:B------:R-:W-:Y:S01]  /*30a0*/  SEL R11, R11, RZ, P1 ;  /* 0x000000ff0b0b7207 */ /* 0x000fe20000800000 */
[----:B--2---:R2:W-:Y:S01]  /*30b0*/  SYNCS.ARRIVE.TRANS64.RED.A1T0 RZ, [R0+URZ], RZ ;  /* 0x000000ff00ff79a7 */ /* 0x0045e200081004ff */
[----:B-1----:R-:W-:-:S02]  /*30c0*/  LOP3.LUT P3, RZ, R6, 0x1, RZ, 0xc0, !PT ;  /* 0x0000000106ff7812 */ /* 0x002fc4000786c0ff */
[----:B------:R-:W-:-:S04]  /*30d0*/  SEL R5, RZ, 0x1, P1 ;  /* 0x00000001ff057807 */ /* 0x000fc80000800000 */
[----:B------:R-:W-:Y:S02]  /*30e0*/  LOP3.LUT R10, R10, R5, RZ, 0x3c, !PT ;  /* 0x000000050a0a7212 */ /* 0x000fe400078e3cff */
[----:B--2---:R-:W-:-:S04]  /*30f0*/  SEL R0, RZ, 0x1, P0 ;  /* 0x00000001ff007807 */ /* 0x004fc80000000000 */
[----:B------:R-:W-:Y:S01]  /*3100*/  LOP3.LUT R9, R9, R0, RZ, 0x3c, !PT ;  /* 0x0000000009097212 */ /* 0x000fe200078e3cff */
[----:B------:R-:W-:Y:S06]  /*3110*/  @P3 BRA `(.L_x_53) ;  /* 0xfffffffc002c3947 */ /* 0x000fec000383ffff */
[----:B------:R-:W-:Y:S01]  /*3120*/  ULEA UR4, UR5, UR6, 0x3 ;  /* 0x0000000605047291 */ /* 0x000fe2000f8e18ff */
[----:B------:R-:W-:-:S08]  /*3130*/  SHF.L.U32 R3, R12, 0x1f, RZ ;  /* 0x0000001f0c037819 */ /* 0x000fd000000006ff */
[----:B------:R-:W1:Y:S02]  /*3140*/  SYNCS.PHASECHK.TRANS64 P0, [UR4+0x90], R3 ;  /* 0x00009003ff0075a7 */ /* 0x000e640008001004 */
[----:B-1----:R-:W-:Y:S05]  /*3150*/  @P0 BRA `(.L_x_54) ;  /* 0x0000000000080947 */ /* 0x002fea0003800000 */
[----:B------:R-:W1:Y:S02]  /*3160*/  SYNCS.PHASECHK.TRANS64.TRYWAIT P0, [UR4+0x90], R3 ;  /* 0x00009003ff0075a7 */ /* 0x000e640008001104 */
[----:B-1----:R-:W-:Y:S05]  /*3170*/  @!P0 BRA `(.L_x_55) ;  /* 0x0000005800008947 */ /* 0x002fea0003800000 */
.L_x_54:
[----:B------:R-:W-:-:S04]  /*3180*/  UIADD3 UR7, UPT, UPT, UR5, 0x1, URZ ;  /* 0x0000000105077890 */ /* 0x000fc8000fffe0ff */
[----:B------:R-:W-:-:S04]  /*3190*/  UISETP.NE.AND UP0, UPT, UR7, 0x2, UPT ;  /* 0x000000020700788c */ /* 0x000fc8000bf05270 */
[----:B------:R-:W-:Y:S02]  /*31a0*/  USEL UR8, URZ, 0x1, UP0 ;  /* 0x00000001ff087887 */ /* 0x000fe40008000000 */
[----:B------:R-:W-:-:S04]  /*31b0*/  USEL UR7, UR7, URZ, UP0 ;  /* 0x000000ff07077287 */ /* 0x000fc80008000000 */
[----:B------:R-:W-:Y:S01]  /*31c0*/  ULEA UR7, UR7, UR6, 0x3 ;  /* 0x0000000607077291 */ /* 0x000fe2000f8e18ff */
[----:B-1----:R-:W-:-:S04]  /*31d0*/  LOP3.LUT R3, R12, UR8, RZ, 0x3c, !PT ;  /* 0x000000080c037c12 */ /* 0x002fc8000f8e3cff */
[----:B------:R-:W-:-:S04]  /*31e0*/  SHF.L.U32 R0, R3, 0x1f, RZ ;  /* 0x0000001f03007819 */ /* 0x000fc800000006ff */
[----:B------:R-:W1:Y:S02]  /*31f0*/  SYNCS.PHASECHK.TRANS64 P0, [UR7+0x90], R0 ;  /* 0x00009000ff0075a7 */ /* 0x000e640008001007 */
[----:B-1----:R-:W-:Y:S05]  /*3200*/  @P0 EXIT ;  /* 0x000000000000094d */ /* 0x002fea0003800000 */
[----:B------:R-:W-:Y:S02]  /*3210*/  SHF.L.U32 R3, R3, 0x1f, RZ ;  /* 0x0000001f03037819 */ /* 0x000fe400000006ff */
[----:B------:R-:W-:-:S07]  /*3220*/  MOV R0, UR7 ;  /* 0x0000000700007c02 */ /* 0x000fce0008000f00 */
.L_x_56:
[----:B-1----:R1:W2:Y:S02]  /*3230*/  SYNCS.PHASECHK.TRANS64.TRYWAIT P0, [R0+URZ+0x90], R3 ;  /* 0x00009003000075a7 */ /* 0x0022a400080011ff */
[----:B--2---:R-:W-:Y:S05]  /*3240*/  @!P0 NANOSLEEP.SYNCS 0x989680 ;  /* 0x009896800000895d */ /* 0x004fea0003900000 */
[----:B------:R-:W2:Y:S02]  /*3250*/  @!P0 SYNCS.PHASECHK.TRANS64 P0, [R0+URZ+0x90], R3 ;  /* 0x00009003000085a7 */ /* 0x000ea400080010ff */
[----:B--2---:R-:W-:Y:S05]  /*3260*/  @P0 EXIT ;  /* 0x000000000000094d */ /* 0x004fea0003800000 */
[----:B------:R-:W-:Y:S05]  /*3270*/  BRA `(.L_x_56) ;  /* 0xfffffffc00ec7947 */ /* 0x000fea000383ffff */
.L_x_49:
[----:B------:R-:W-:Y:S05]  /*3280*/  BRA.U UP4, `(.L_x_57) ;  /* 0x0000001504487547 */ /* 0x000fea000b800000 */
[----:B------:R-:W-:Y:S01]  /*3290*/  UMOV UR4, 0x40 ;  /* 0x0000004000047882 */ /* 0x000fe20000000000 */
[----:B------:R-:W-:Y:S01]  /*32a0*/  NOP ;  /* 0x0000000000007918 */ /* 0x000fe20000000000 */
[----:B------:R-:W-:Y:S01]  /*32b0*/  ULEA UR5, UR55, UR4, 0x18 ;  /* 0x0000000437057291 */ /* 0x000fe2000f8ec0ff */
[----:B------:R-:W-:Y:S02]  /*32c0*/  UMOV UR6, 0x400 ;  /* 0x0000040000067882 */ /* 0x000fe40000000000 */
[----:B------:R-:W-:-:S06]  /*32d0*/  ULEA UR6, UR55, UR6, 0x18 ;  /* 0x0000000637067291 */ /* 0x000fcc000f8ec0ff */
[----:B------:R-:W1:Y:S02]  /*32e0*/  LDS.U8 R3, [UR5+0x1c] ;  /* 0x00001c05ff037984 */ /* 0x000e640008000000 */
[----:B-1----:R-:W-:-:S13]  /*32f0*/  ISETP.NE.AND P0, PT, R3, RZ, PT ;  /* 0x000000ff0300720c */ /* 0x002fda0003f05270 */
[----:B------:R-:W-:Y:S05]  /*3300*/  @P0 BRA `(.L_x_58) ;  /* 0x0000000400080947 */ /* 0x000fea0003800000 */
[----:B------:R-:W-:Y:S02]  /*3310*/  UISETP.NE.U32.AND UP1, UPT, UR68, 0x1, UPT ;  /* 0x000000014400788c */ /* 0x000fe4000bf25070 */
[----:B------:R-:W-:-:S07]  /*3320*/  UIADD3 UR7, UPT, UPT, UR5, 0x8, URZ ;  /* 0x0000000805077890 */ /* 0x000fce000fffe0ff */
[----:B------:R-:W-:Y:S05]  /*3330*/  BRA.U !UP1, `(.L_x_59) ;  /* 0x00000001099c7547 */ /* 0x000fea000b800000 */
[----:B------:R-:W-:Y:S01]  /*3340*/  ELECT P0, URZ, PT ;  /* 0x0000000000ff782f */ /* 0x000fe20003800000 */
[----:B------:R-:W-:-:S12]  /*3350*/  BSSY B0, `(.L_x_59) ;  /* 0x0000025000007945 */ /* 0x000fd80003800000 */
[----:B------:R-:W-:Y:S05]  /*3360*/  @!P0 BRA `(.L_x_60) ;  /* 0x00000000008c8947 */ /* 0x000fea0003800000 */
[----:B------:R-:W-:-:S05]  /*3370*/  UMOV UR4, 0x10 ;  /* 0x0000001000047882 */ /* 0x000fca0000000000 */
[----:B------:R-:W-:Y:S04]  /*3380*/  DEPBAR.LE SB1, 0x36 ;  /* 0x00009d800000791a */ /* 0x000fe80000000000 */
[----:B------:R-:W1:Y:S02]  /*3390*/  UTCATOMSWS.2CTA.FIND_AND_SET.ALIGN UP0, UR4, UR4 ;  /* 0x00000004000475e3 */ /* 0x000e640008200800 */
[----:B-1----:R-:W-:Y:S01]  /*33a0*/  MOV R10, UR4 ;  /* 0x00000004000a7c02 */ /* 0x002fe20008000f00 */
[----:B------:R-:W-:Y:S06]  /*33b0*/  BRA.U UP0, `(.L_x_61) ;  /* 0x0000000100187547 */ /* 0x000fec000b800000 */
.L_x_62:
[----:B------:R-:W-:Y:S05]  /*33c0*/  NANOSLEEP 0x64 ;  /* 0x000000640000795d */ /* 0x000fea0003800000 */
[----:B------:R-:W-:-:S05]  /*33d0*/  UMOV UR4, 0x10 ;  /* 0x0000001000047882 */ /* 0x000fca0000000000 */
[----:B------:R-:W-:Y:S04]  /*33e0*/  DEPBAR.LE SB1, 0x36 ;  /* 0x00009d800000791a */ /* 0x000fe80000000000 */
[----:B------:R-:W1:Y:S02]  /*33f0*/  UTCATOMSWS.2CTA.FIND_AND_SET.ALIGN UP0, UR4, UR4 ;  /* 0x00000004000475e3 */ /* 0x000e640008200800 */
[----:B-1----:R-:W-:Y:S01]  /*3400*/  MOV R10, UR4 ;  /* 0x00000004000a7c02 */ /* 0x002fe20008000f00 */
[----:B------:R-:W-:Y:S05]  /*3410*/  BRA.U !UP0, `(.L_x_62) ;  /* 0xfffffffd08e87547 */ /* 0x000fea000b83ffff */
.L_x_61:
[----:B------:R-:W1:Y:S01]  /*3420*/  LDS R6, [UR5+0x10] ;  /* 0x00001005ff067984 */ /* 0x000e620008000800 */
[----:B------:R-:W-:Y:S01]  /*3430*/  IMAD.U32 R3, RZ, RZ, UR6 ;  /* 0x00000006ff037e24 */ /* 0x000fe2000f8e00ff */
[----:B------:R-:W-:-:S03]  /*3440*/  MOV R4, UR69 ;  /* 0x0000004500047c02 */ /* 0x000fc60008000f00 */
[----:B------:R-:W-:Y:S01]  /*3450*/  VIADD R3, R3, 0x130 ;  /* 0x0000013003037836 */ /* 0x000fe20000000000 */
[----:B-1----:R-:W-:-:S04]  /*3460*/  SHF.L.U32 R6, R6, 0x1f, RZ ;  /* 0x0000001f06067819 */ /* 0x002fc800000006ff */
[----:B------:R-:W1:Y:S02]  /*3470*/  SYNCS.PHASECHK.TRANS64.TRYWAIT P0, [UR5+0x8], R6 ;  /* 0x00000806ff0075a7 */ /* 0x000e640008001105 */
[----:B-1----:R-:W-:Y:S05]  /*3480*/  @P0 BRA `(.L_x_63) ;  /* 0x0000000000080947 */ /* 0x002fea0003800000 */
[----:B------:R-:W1:Y:S02]  /*3490*/  SYNCS.PHASECHK.TRANS64.TRYWAIT P0, [UR5+0x8], R6 ;  /* 0x00000806ff0075a7 */ /* 0x000e640008001105 */
[----:B-1----:R-:W-:Y:S05]  /*34a0*/  @!P0 BRA `(.L_x_64) ;  /* 0x00000054004c8947 */ /* 0x002fea0003800000 */
.L_x_63:
[----:B------:R-:W-:Y:S01]  /*34b0*/  PRMT R4, R4, 0x654, R3 ;  /* 0x0000065404047816 */ /* 0x000fe20000000003 */
[----:B------:R-:W-:Y:S01]  /*34c0*/  HFMA2 R3, -RZ, RZ, 0, 5.9604644775390625e-08 ;  /* 0x00000001ff037431 */ /* 0x000fe200000001ff */
[----:B------:R-:W-:Y:S01]  /*34d0*/  UPRMT UR4, UR69, 0x654, UR7 ;  /* 0x0000065445047896 */ /* 0x000fe20008000007 */
[----:B------:R-:W-:Y:S02]  /*34e0*/  IMAD.MOV.U32 R7, RZ, RZ, 0xffff ;  /* 0x0000ffffff077424 */ /* 0x000fe400078e00ff */
[----:B-1----:R-:W-:Y:S02]  /*34f0*/  IMAD.MOV.U32 R6, RZ, RZ, 0x4 ;  /* 0x00000004ff067424 */ /* 0x002fe400078e00ff */
[----:B------:R-:W-:Y:S01]  /*3500*/  IMAD.SHL.U32 R9, R10, 0x20, RZ ;  /* 0x000000200a097824 */ /* 0x000fe200078e00ff */
[----:B------:R-:W-:Y:S02]  /*3510*/  MOV R5, UR4 ;  /* 0x0000000400057c02 */ /* 0x000fe40008000f00 */
[-C--:B------:R-:W-:Y:S01]  /*3520*/  SHF.L.U32 R8, R7, R10.reuse, RZ ;  /* 0x0000000a07087219 */ /* 0x080fe200000006ff */
[----:B------:R1:W-:Y:S01]  /*3530*/  SYNCS.ARRIVE.TRANS64.RED RZ, [UR4], R6 ;  /* 0x00000006ffff79a7 */ /* 0x0003e20008000404 */
[----:B------:R-:W-:Y:S01]  /*3540*/  SHF.L.U32 R7, R3, R10, RZ ;  /* 0x0000000a03077219 */ /* 0x000fe200000006ff */
[----:B------:R1:W-:Y:S04]  /*3550*/  STS [UR6+0x130], R9 ;  /* 0x00013009ff007988 */ /* 0x0003e80008000806 */
[----:B------:R1:W-:Y:S04]  /*3560*/  STAS [R4.64], R10 ;  /* 0x0000000a04007dbd */ /* 0x0003e8000c0008ff */
[----:B------:R1:W-:Y:S04]  /*3570*/  ATOMS.OR RZ, [UR5+0x14], R8 ;  /* 0x00001408ffff798c */ /* 0x0003e8000b000005 */
[----:B------:R1:W-:Y:S04]  /*3580*/  ATOMS.OR RZ, [UR5+0x18], R7 ;  /* 0x00001807ffff798c */ /* 0x0003e8000b000005 */
[----:B------:R1:W-:Y:S02]  /*3590*/  ATOMS.XOR RZ, [UR5+0x10], R3 ;  /* 0x00001003ffff798c */ /* 0x0003e4000b800005 */
.L_x_60:
[----:B------:R-:W-:Y:S05]  /*35a0*/  BSYNC B0 ;  /* 0x0000000000007941 */ /* 0x000fea0003800000 */
.L_x_59:
[----:B------:R-:W-:Y:S05]  /*35b0*/  BRA.U UP1, `(.L_x_65) ;  /* 0x00000001016c7547 */ /* 0x000fea000b800000 */
[----:B------:R-:W-:-:S03]  /*35c0*/  UMOV UR4, 0xffffffff ;  /* 0xffffffff00047882 */ /* 0x000fc60000000000 */
[----:B------:R-:W-:Y:S05]  /*35d0*/  BRA.DIV UR4, `(.L_x_66) ;  /* 0x0000005604187947 */ /* 0x000fea000b800000 */
[----:B------:R-:W-:-:S13]  /*35e0*/  ELECT P0, URZ, PT ;  /* 0x0000000000ff782f */ /* 0x000fda0003800000 */
.L_x_152:
[----:B------:R-:W-:Y:S05]  /*35f0*/  @!P0 BRA `(.L_x_65) ;  /* 0x00000000005c8947 */ /* 0x000fea0003800000 */
[----:B-1----:R-:W1:Y:S02]  /*3600*/  LDS R4, [UR5+0x10] ;  /* 0x00001005ff047984 */ /* 0x002e640008000800 */
[----:B-1----:R-:W-:-:S04]  /*3610*/  SHF.L.U32 R4, R4, 0x1f, RZ ;  /* 0x0000001f04047819 */ /* 0x002fc800000006ff */
[----:B------:R-:W1:Y:S02]  /*3620*/  SYNCS.PHASECHK.TRANS64.TRYWAIT P0, [UR5+0x8], R4 ;  /* 0x00000804ff0075a7 */ /* 0x000e640008001105 */
[----:B-1----:R-:W-:Y:S05]  /*3630*/  @P0 BRA `(.L_x_67) ;  /* 0x0000000000080947 */ /* 0x002fea0003800000 */
[----:B------:R-:W1:Y:S02]  /*3640*/  SYNCS.PHASECHK.TRANS64.TRYWAIT P0, [UR5+0x8], R4 ;  /* 0x00000804ff0075a7 */ /* 0x000e640008001105 */
[----:B-1----:R-:W-:Y:S05]  /*3650*/  @!P0 BRA `(.L_x_68) ;  /* 0x00000054001c8947 */ /* 0x002fea0003800000 */
.L_x_67:
[----:B------:R-:W2:Y:S01]  /*3660*/  LDS R6, [UR6+0x130] ;  /* 0x00013006ff067984 */ /* 0x000ea20008000800 */
[----:B-1----:R-:W-:Y:S02]  /*3670*/  HFMA2 R3, -RZ, RZ, 0, 5.9604644775390625e-08 ;  /* 0x00000001ff037431 */ /* 0x002fe400000001ff */
[----:B------:R-:W-:Y:S01]  /*3680*/  IMAD.MOV.U32 R4, RZ, RZ, 0xffff ;  /* 0x0000ffffff047424 */ /* 0x000fe200078e00ff */
[----:B------:R-:W-:Y:S01]  /*3690*/  UPRMT UR4, UR69, 0x654, UR7 ;  /* 0x0000065445047896 */ /* 0x000fe20008000007 */
[----:B--2---:R-:W-:-:S03]  /*36a0*/  IMAD.SHL.U32 R5, R6, 0x20, RZ ;  /* 0x0000002006057824 */ /* 0x004fc600078e00ff */
[-C--:B------:R-:W-:Y:S02]  /*36b0*/  SHF.L.U32 R4, R4, R6.reuse, RZ ;  /* 0x0000000604047219 */ /* 0x080fe400000006ff */
[----:B------:R-:W-:Y:S01]  /*36c0*/  SHF.L.U32 R6, R3, R6, RZ ;  /* 0x0000000603067219 */ /* 0x000fe200000006ff */
[----:B------:R2:W-:Y:S04]  /*36d0*/  STS [UR6+0x130], R5 ;  /* 0x00013005ff007988 */ /* 0x0005e80008000806 */
[----:B------:R2:W-:Y:S04]  /*36e0*/  ATOMS.OR RZ, [UR5+0x14], R4 ;  /* 0x00001404ffff798c */ /* 0x0005e8000b000005 */
[----:B------:R2:W-:Y:S01]  /*36f0*/  ATOMS.OR RZ, [UR5+0x18], R6 ;  /* 0x00001806ffff798c */ /* 0x0005e2000b000005 */
[----:B------:R-:W-:Y:S03]  /*3700*/  SYNCS.ARRIVE.TRANS64.RED.A1T0 RZ, [UR4], RZ ;  /* 0x000000ffffff79a7 */ /* 0x000fe60008100404 */
[----:B------:R2:W-:Y:S01]  /*3710*/  ATOMS.XOR RZ, [UR5+0x10], R3 ;  /* 0x00001003ffff798c */ /* 0x0005e2000b800005 */
[----:B------:R-:W-:Y:S05]  /*3720*/  BRA `(.L_x_65) ;  /* 0x0000000000107947 */ /* 0x000fea0003800000 */
.L_x_58:
[----:B------:R-:W-:Y:S02]  /*3730*/  MOV R3, 0xffffffff ;  /* 0xffffffff00037802 */ /* 0x000fe40000000f00 */
[----:B------:R-:W-:-:S03]  /*3740*/  MOV R4, 0x3770 ;  /* 0x0000377000047802 */ /* 0x000fc60000000f00 */
[----:B------:R1:W-:Y:S04]  /*3750*/  STS [UR6+0x130], R3 ;  /* 0x00013003ff007988 */ /* 0x0003e80008000806 */
[----:B-1---5:R-:W-:Y:S05]  /*3760*/  CALL.REL.NOINC `($__internal_1_$__cuda_sm10x_tcgen05_guardrail_trap_phase_invalid_during_alloc) ;  /* 0x00000058007c7944 */ /* 0x022fea0003c00000 */
.L_x_65:
[----:B------:R-:W-:Y:S05]  /*3770*/  WARPSYNC.ALL ;  /* 0x0000000000007948 */ /* 0x000fea0003800000 */
[----:B------:R-:W3:Y:S01]  /*3780*/  S2UR UR4, SR_CgaCtaId ;  /* 0x00000000000479c3 */ /* 0x000ee20000008800 */
[----:B------:R-:W-:Y:S01]  /*3790*/  UMOV UR41, 0x400 ;  /* 0x0000040000297882 */ /* 0x000fe20000000000 */
[----:B------:R-:W-:-:S06]  /*37a0*/  NOP ;  /* 0x0000000000007918 */ /* 0x000fcc0000000000 */
[----:B------:R-:W-:Y:S06]  /*37b0*/  BAR.ARV 0x6, 0xa0 ;  /* 0x0182800000007b1d */ /* 0x000fec0000002000 */
[----:B------:R-:W4:Y:S01]  /*37c0*/  LDCU UR6, c[0x0][0x38c] ;  /* 0x00007180ff0677ac */ /* 0x000f220008000800 */
[----:B------:R-:W-:Y:S01]  /*37d0*/  LOP3.LUT R0, R0, 0xffff, RZ, 0xc0, !PT ;  /* 0x0000ffff00007812 */ /* 0x000fe200078ec0ff */
[----:B-1----:R-:W-:Y:S01]  /*37e0*/  IMAD.MOV.U32 R9, RZ, RZ, 0x1 ;  /* 0x00000001ff097424 */ /* 0x002fe200078e00ff */
[----:B------:R-:W-:Y:S01]  /*37f0*/  LOP3.LUT R2, R2, 0xffff, RZ, 0xc0, !PT ;  /* 0x0000ffff02027812 */ /* 0x000fe200078ec0ff */
[----:B------:R-:W-:Y:S01]  /*3800*/  IMAD.MOV.U32 R8, RZ, RZ, RZ ;  /* 0x000000ffff087224 */ /* 0x000fe200078e00ff */
[----:B------:R-:W-:Y:S01]  /*3810*/  R2UR UR65, R0 ;  /* 0x00000000004172ca */ /* 0x000fe200000e0000 */
[----:B------:R-:W-:Y:S01]  /*3820*/  UMOV UR47, URZ ;  /* 0x000000ff002f7c82 */ /* 0x000fe20008000000 */
[----:B------:R-:W-:Y:S01]  /*3830*/  R2UR UR43, R2 ;  /* 0x00000000022b72ca */ /* 0x000fe200000e0000 */
[----:B------:R-:W-:Y:S01]  /*3840*/  UMOV UR38, URZ ;  /* 0x000000ff00267c82 */ /* 0x000fe20008000000 */
[----:B------:R-:W-:Y:S01]  /*3850*/  UMOV UR37, URZ ;  /* 0x000000ff00257c82 */ /* 0x000fe20008000000 */
[----:B---3--:R-:W-:-:S02]  /*3860*/  ULEA UR41, UR4, UR41, 0x18 ;  /* 0x0000002904297291 */ /* 0x008fc4000f8ec0ff */
[----:B------:R-:W-:Y:S02]  /*3870*/  UISETP.NE.AND UP3, UPT, UR68, URZ, UPT ;  /* 0x000000ff4400728c */ /* 0x000fe4000bf65270 */
[----:B------:R-:W-:Y:S02]  /*3880*/  UIADD3 UR5, UPT, UPT, UR41, 0x6400, URZ ;  /* 0x0000640029057890 */ /* 0x000fe4000fffe0ff */
[----:B------:R-:W-:Y:S02]  /*3890*/  UIADD3 UR4, UPT, UPT, UR41, 0x26400, URZ ;  /* 0x0002640029047890 */ /* 0x000fe4000fffe0ff */
[----:B----4-:R-:W-:Y:S01]  /*38a0*/  UIADD3 UR6, UPT, UPT, UR6, 0x7f, URZ ;  /* 0x0000007f06067890 */ /* 0x010fe2000fffe0ff */
[----:B--2---:R-:W1:Y:S01]  /*38b0*/  LDS R3, [UR41+0x130] ;  /* 0x00013029ff037984 */ /* 0x004e620008000800 */
[----:B------:R-:W-:Y:S02]  /*38c0*/  USHF.R.U32.HI UR5, URZ, 0x4, UR5 ;  /* 0x00000004ff057899 */ /* 0x000fe40008011605 */
[----:B------:R-:W-:-:S02]  /*38d0*/  USHF.R.S32.HI UR64, URZ, 0x1f, UR6 ;  /* 0x0000001fff407899 */ /* 0x000fc40008011406 */
[----:B------:R-:W-:Y:S02]  /*38e0*/  USHF.R.U32.HI UR4, URZ, 0x4, UR4 ;  /* 0x00000004ff047899 */ /* 0x000fe40008011604 */
[----:B------:R-:W-:Y:S02]  /*38f0*/  ULEA.HI UR64, UR64, UR6, URZ, 0x7 ;  /* 0x0000000640407291 */ /* 0x000fe4000f8f38ff */
[----:B------:R-:W-:Y:S02]  /*3900*/  ULOP3.LUT UR5, UR5, 0x3fff, URZ, 0xc0, !UPT ;  /* 0x00003fff05057892 */ /* 0x000fe4000f8ec0ff */
[----:B------:R-:W-:Y:S02]  /*3910*/  USHF.R.S32.HI UR64, URZ, 0x7, UR64 ;  /* 0x00000007ff407899 */ /* 0x000fe40008011440 */
[----:B------:R-:W-:Y:S02]  /*3920*/  ULOP3.LUT UR45, UR4, 0x3fff, URZ, 0xc0, !UPT ;  /* 0x00003fff042d7892 */ /* 0x000fe4000f8ec0ff */
[----:B------:R-:W-:Y:S01]  /*3930*/  UISETP.LT.AND UP0, UPT, UR64, 0x1, UPT ;  /* 0x000000014000788c */ /* 0x000fe2000bf01270 */
[----:B------:R-:W-:Y:S01]  /*3940*/  UMOV UR62, 0x0 ;  /* 0x00000000003e7882 */ /* 0x000fe20000000000 */
        /* <DEDUP_REMOVED lines=9> */
[----:B------:R-:W-:-:S02]  /*39e0*/  ULOP3.LUT UR44, UR5, 0x10000, URZ, 0xfc, !UPT ;  /* 0x00010000052c7892 */ /* 0x000fc4000f8efcff */
[----:B------:R-:W-:Y:S02]  /*39f0*/  ULOP3.LUT UR45, UR45, 0x10000, URZ, 0xfc, !UPT ;  /* 0x000100002d2d7892 */ /* 0x000fe4000f8efcff */
[----:B------:R-:W-:Y:S01]  /*3a00*/  USEL UR66, UR64, 0x1, !UP0 ;  /* 0x0000000140427887 */ /* 0x000fe2000c000000 */
[----:B------:R-:W-:Y:S01]  /*3a10*/  UMOV UR52, 0x0 ;  /* 0x0000000000347882 */ /* 0x000fe20000000000 */
[----:B------:R-:W-:Y:S01]  /*3a20*/  UMOV UR53, 0x10100010 ;  /* 0x1010001000357882 */ /* 0x000fe20000000000 */
[----:B------:R-:W-:Y:S01]  /*3a30*/  UMOV UR50, 0x0 ;  /* 0x0000000000327882 */ /* 0x000fe20000000000 */
[----:B------:R-:W-:Y:S01]  /*3a40*/  UMOV UR51, 0x10100010 ;  /* 0x1010001000337882 */ /* 0x000fe20000000000 */
[----:B------:R-:W-:Y:S01]  /*3a50*/  UMOV UR48, 0x0 ;  /* 0x0000000000307882 */ /* 0x000fe20000000000 */
[----:B------:R-:W-:Y:S01]  /*3a60*/  UMOV UR49, 0x10100010 ;  /* 0x1010001000317882 */ /* 0x000fe20000000000 */
[----:B-1----:R-:W-:Y:S02]  /*3a70*/  R2UR UR67, R3 ;  /* 0x00000000034372ca */ /* 0x002fe400000e0000 */
[----:B------:R-:W-:-:S13]  /*3a80*/  CS2R R2, SRZ ;  /* 0x0000000000027805 */ /* 0x000fda000001ff00 */
.L_x_76:
[C---:B------:R-:W-:Y:S02]  /*3a90*/  LEA R0, R8.reuse, UR41, 0x3 ;  /* 0x0000002908007c11 */ /* 0x040fe4000f8e18ff */
[----:B------:R-:W-:Y:S02]  /*3aa0*/  SHF.L.U32 R5, R3, 0x1f, RZ ;  /* 0x0000001f03057819 */ /* 0x000fe400000006ff */
[----:B------:R-:W-:Y:S02]  /*3ab0*/  LEA R4, R8, UR41, 0x4 ;  /* 0x0000002908047c11 */ /* 0x000fe4000f8e20ff */
[----:B------:R-:W1:Y:S02]  /*3ac0*/  SYNCS.PHASECHK.TRANS64.TRYWAIT P0, [R0+URZ+0x80], R5 ;  /* 0x00008005000075a7 */ /* 0x000e6400080011ff */
[----:B-1-3--:R-:W-:Y:S05]  /*3ad0*/  @!P0 BRA `(.L_x_69) ;  /* 0x0000005000148947 */ /* 0x00afea0003800000 */
.L_x_153:
[----:B-1----:R-:W1:Y:S01]  /*3ae0*/  LDS.128 R4, [R4+0x110] ;  /* 0x0001100004047984 */ /* 0x002e620000000c00 */
[----:B------:R-:W-:Y:S02]  /*3af0*/  VIADD R0, R0, 0x90 ;  /* 0x0000009000007836 */ /* 0x000fe40000000000 */
[----:B------:R-:W-:Y:S01]  /*3b00*/  VIADD R8, R8, 0x1 ;  /* 0x0000000108087836 */ /* 0x000fe20000000000 */
[----:B------:R-:W-:Y:S01]  /*3b10*/  @!PT LDS RZ, [RZ] ;  /* 0x00000000fffff984 */ /* 0x000fe20000000800 */
[----:B------:R-:W-:Y:S01]  /*3b20*/  @!PT LDS RZ, [RZ] ;  /* 0x00000000fffff984 */ /* 0x000fe20000000800 */
[----:B------:R-:W-:Y:S01]  /*3b30*/  @!PT LDS RZ, [RZ] ;  /* 0x00000000fffff984 */ /* 0x000fe20000000800 */
[----:B------:R-:W-:Y:S01]  /*3b40*/  @!PT LDS RZ, [RZ] ;  /* 0x00000000fffff984 */ /* 0x000fe20000000800 */
[----:B------:R2:W-:Y:S06]  /*3b50*/  MEMBAR.ALL.CTA ;  /* 0x0000000000007992 */ /* 0x0005ec0000008000 */
[----:B--2---:R-:W2:Y:S01]  /*3b60*/  FENCE.VIEW.ASYNC.S ;  /* 0x00000000000073c6 */ /* 0x004ea20000000000 */
[----:B------:R-:W-:-:S04]  /*3b70*/  PRMT R0, RZ, 0x654, R0 ;  /* 0x00000654ff007816 */ /* 0x000fc80000000000 */
[----:B--2---:R2:W-:Y:S01]  /*3b80*/  SYNCS.ARRIVE.TRANS64.RED.A1T0 RZ, [R0+URZ], RZ ;  /* 0x000000ff00ff79a7 */ /* 0x0045e200081004ff */
[----:B-1----:R-:W-:Y:S01]  /*3b90*/  LOP3.LUT P1, RZ, R6, 0x1, RZ, 0xc0, !PT ;  /* 0x0000000106ff7812 */ /* 0x002fe2000782c0ff */
[----:B--2---:R-:W-:-:S12]  /*3ba0*/  BRA.U UP3, `(.L_x_70) ;  /* 0x0000000503587547 */ /* 0x004fd8000b800000 */
[----:B------:R-:W1:Y:S01]  /*3bb0*/  LDCU UR4, c[0x0][0x38c] ;  /* 0x00007180ff0477ac */ /* 0x000e620008000800 */
[----:B------:R-:W-:Y:S02]  /*3bc0*/  PLOP3.LUT P2, PT, PT, PT, PT, 0x80, 0x8 ;  /* 0x000000000008781c */ /* 0x000fe40003f4f070 */
[----:B------:R-:W-:Y:S01]  /*3bd0*/  SHF.L.U32 R5, R9, 0x1f, RZ ;  /* 0x0000001f09057819 */ /* 0x000fe200000006ff */
[----:B------:R-:W-:Y:S02]  /*3be0*/  ULEA UR46, UR47, UR41, 0x3 ;  /* 0x000000292f2e7291 */ /* 0x000fe4000f8e18ff */
[----:B------:R-:W-:Y:S02]  /*3bf0*/  ULEA UR36, UR47, UR67, 0x6 ;  /* 0x000000432f247291 */ /* 0x000fe4000f8e30ff */
[----:B-1----:R-:W-:-:S06]  /*3c00*/  UISETP.GE.AND UP0, UPT, UR4, 0x1, UPT ;  /* 0x000000010400788c */ /* 0x002fcc000bf06270 */
[----:B------:R-:W-:-:S05]  /*3c10*/  PLOP3.LUT P0, PT, PT, PT, UP0, 0x80, 0x8 ;  /* 0x000000000008781c */ /* 0x000fca0003f0f008 */
[----:B------:R-:W-:-:S08]  /*3c20*/  @UP0 ULEA UR4, UR38, UR41, 0x3 ;  /* 0x0000002926040291 */ /* 0x000fd0000f8e18ff */
[----:B------:R-:W-:-:S04]  /*3c30*/  @P0 SHF.L.U32 R0, R2, 0x1f, RZ ;  /* 0x0000001f02000819 */ /* 0x000fc800000006ff */
[----:B------:R1:W2:Y:S01]  /*3c40*/  @P0 SYNCS.PHASECHK.TRANS64.TRYWAIT P2, [UR4], R0 ;  /* 0x00000000ff0005a7 */ /* 0x0002a20008041104 */
[----:B------:R-:W3:Y:S02]  /*3c50*/  SYNCS.PHASECHK.TRANS64.TRYWAIT P0, [UR46+0xc0], R5 ;  /* 0x0000c005ff0075a7 */ /* 0x000ee4000800112e */
[----:B-123--:R-:W-:Y:S05]  /*3c60*/  @!P0 BRA `(.L_x_71) ;  /* 0x0000004c00c48947 */ /* 0x00efea0003800000 */
.L_x_155:
[----:B------:R-:W-:Y:S01]  /*3c70*/  UMOV UR42, UR37 ;  /* 0x00000025002a7c82 */ /* 0x000fe20008000000 */
[----:B------:R-:W-:Y:S05]  /*3c80*/  BRA.U !UP0, `(.L_x_72) ;  /* 0x0000000508107547 */ /* 0x000fea000b800000 */
[----:B------:R-:W-:Y:S02]  /*3c90*/  UIADD3 UR42, UPT, UPT, UR66, UR37, URZ ;  /* 0x00000025422a7290 */ /* 0x000fe4000fffe0ff */
[----:B------:R-:W-:Y:S01]  /*3ca0*/  UPLOP3.LUT UP2, UPT, UPT, UPT, UPT, 0x40, 0x4 ;  /* 0x000000000004789c */ /* 0x000fe20003f4e870 */
[----:B------:R-:W-:Y:S01]  /*3cb0*/  UMOV UR39, UR64 ;  /* 0x0000004000277c82 */ /* 0x000fe20008000000 */
[----:B------:R-:W-:-:S09]  /*3cc0*/  UMOV UR5, UR38 ;  /* 0x0000002600057c82 */ /* 0x000fd20008000000 */
.L_x_75:
[----:B------:R-:W-:Y:S01]  /*3cd0*/  ULEA UR7, UR5, UR41, 0x3 ;  /* 0x0000002905077291 */ /* 0x000fe2000f8e18ff */
[----:B--23--:R-:W-:Y:S11]  /*3ce0*/  @P2 BRA `(.L_x_73) ;  /* 0x00000000000c2947 */ /* 0x00cff60003800000 */
[----:B-1----:R-:W-:Y:S04]  /*3cf0*/  SHF.L.U32 R5, R2, 0x1f, RZ ;  /* 0x0000001f02057819 */ /* 0x002fe800000006ff */
[----:B------:R-:W1:Y:S02]  /*3d00*/  SYNCS.PHASECHK.TRANS64.TRYWAIT P0, [UR7], R5 ;  /* 0x00000005ff0075a7 */ /* 0x000e640008001107 */
[----:B-1----:R-:W-:Y:S05]  /*3d10*/  @!P0 BRA `(.L_x_74) ;  /* 0x0000004c00b08947 */ /* 0x002fea0003800000 */
.L_x_73:
[----:B------:R-:W-:Y:S01]  /*3d20*/  UISETP.NE.AND UP0, UPT, UR39, 0x1, UPT ;  /* 0x000000012700788c */ /* 0x000fe2000bf05270 */
[----:B------:R-:W-:Y:S01]  /*3d30*/  PLOP3.LUT P2, PT, PT, PT, PT, 0x80, 0x8 ;  /* 0x000000000008781c */ /* 0x000fe20003f4f070 */
[----:B------:R-:W-:Y:S02]  /*3d40*/  UIADD3 UR4, UPT, UPT, UR5, 0x1, URZ ;  /* 0x0000000105047890 */ /* 0x000fe4000fffe0ff */
[----:B------:R-:W-:Y:S02]  /*3d50*/  UIADD3 UR40, UPT, UPT, UR7, 0x20, URZ ;  /* 0x0000002007287890 */ /* 0x000fe4000fffe0ff */
[----:B------:R-:W-:Y:S01]  /*3d60*/  UISETP.NE.AND UP1, UPT, UR4, 0x4, UPT ;  /* 0x000000040400788c */ /* 0x000fe2000bf25270 */
[----:B------:R-:W-:Y:S01]  /*3d70*/  PLOP3.LUT P0, PT, PT, PT, UP0, 0x80, 0x8 ;  /* 0x000000000008781c */ /* 0x000fe20003f0f008 */
[----:B------:R-:W-:Y:S02]  /*3d80*/  UIADD3 UR37, UPT, UPT, UR37, 0x1, URZ ;  /* 0x0000000125257890 */ /* 0x000fe4000fffe0ff */
[----:B------:R-:W-:Y:S02]  /*3d90*/  USEL UR6, URZ, 0x1, UP1 ;  /* 0x00000001ff067887 */ /* 0x000fe40008800000 */
[----:B------:R-:W-:Y:S02]  /*3da0*/  USEL UR38, UR4, URZ, UP1 ;  /* 0x000000ff04267287 */ /* 0x000fe40008800000 */
[----:B------:R-:W-:Y:S02]  /*3db0*/  UIADD3 UR39, UPT, UPT, UR39, -0x1, URZ ;  /* 0xffffffff27277890 */ /* 0x000fe4000fffe0ff */
[----:B------:R-:W-:Y:S01]  /*3dc0*/  @UP0 ULEA UR4, UR38, UR41, 0x3 ;  /* 0x0000002926040291 */ /* 0x000fe2000f8e18ff */
[----:B------:R-:W-:Y:S01]  /*3dd0*/  LOP3.LUT R2, R2, UR6, RZ, 0x3c, !PT ;  /* 0x0000000602027c12 */ /* 0x000fe2000f8e3cff */
[----:B------:R-:W-:Y:S02]  /*3de0*/  ULEA UR6, UR5, UR45, 0x9 ;  /* 0x0000002d05067291 */ /* 0x000fe4000f8e48ff */
[----:B------:R-:W-:Y:S01]  /*3df0*/  UISETP.NE.AND UP0, UPT, UR37, UR42, UPT ;  /* 0x0000002a2500728c */ /* 0x000fe2000bf05270 */
[----:B-1----:R-:W-:Y:S01]  /*3e00*/  @P0 SHF.L.U32 R0, R2, 0x1f, RZ ;  /* 0x0000001f02000819 */ /* 0x002fe200000006ff */
[----:B------:R-:W-:Y:S02]  /*3e10*/  UIADD3 UR34, UPT, UPT, UR6, 0x2, URZ ;  /* 0x0000000206227890 */ /* 0x000fe4000fffe0ff */
[----:B------:R-:W-:Y:S01]  /*3e20*/  UIADD3 UR30, UPT, UPT, UR6, 0x4, URZ ;  /* 0x00000004061e7890 */ /* 0x000fe2000fffe0ff */
[----:B------:R2:W3:Y:S01]  /*3e30*/  @P0 SYNCS.PHASECHK.TRANS64.TRYWAIT P2, [UR4], R0 ;  /* 0x00000000ff0005a7 */ /* 0x0004e20008041104 */
[----:B------:R-:W-:Y:S02]  /*3e40*/  ULEA UR4, UR5, UR44, 0xb ;  /* 0x0000002c05047291 */ /* 0x000fe4000f8e58ff */
[----:B------:R-:W-:Y:S02]  /*3e50*/  UIADD3 UR26, UPT, UPT, UR6, 0x6, URZ ;  /* 0x00000006061a7890 */ /* 0x000fe4000fffe0ff */
        /* <DEDUP_REMOVED lines=10> */
[----:B------:R-:W-:Y:S01]  /*3f00*/  UIADD3 UR8, UPT, UPT, UR4, 0x406, URZ ;  /* 0x0000040604087890 */ /* 0x000fe2000fffe0ff */
[----:B------:R-:W-:Y:S01]  /*3f10*/  UMOV UR7, 0x40004040 ;  /* 0x4000404000077882 */ /* 0x000fe20000000000 */
[----:B------:R-:W-:Y:S01]  /*3f20*/  UMOV UR5, 0x40004040 ;  /* 0x4000404000057882 */ /* 0x000fe20000000000 */
[----:B------:R-:W-:Y:S01]  /*3f30*/  UMOV UR35, 0x40004040 ;  /* 0x4000404000237882 */ /* 0x000fe20000000000 */
[----:B------:R1:W-:Y:S01]  /*3f40*/  UTCHMMA.2CTA gdesc[UR4], gdesc[UR6], tmem[UR36], tmem[UR62], idesc[UR63], UP2 ;  /* 0x00ff3e06040075ea */ /* 0x0003e20009200024 */
[----:B------:R-:W-:Y:S01]  /*3f50*/  UPLOP3.LUT UP2, UPT, UPT, UPT, UPT, 0x80, 0x8 ;  /* 0x000000000008789c */ /* 0x000fe20003f4f070 */
[----:B------:R-:W-:Y:S01]  /*3f60*/  UMOV UR33, 0x40004040 ;  /* 0x4000404000217882 */ /* 0x000fe20000000000 */
[----:B------:R-:W-:Y:S01]  /*3f70*/  UMOV UR31, 0x40004040 ;  /* 0x40004040001f7882 */ /* 0x000fe20000000000 */
[----:B------:R2:W-:Y:S01]  /*3f80*/  UTCHMMA.2CTA gdesc[UR32], gdesc[UR34], tmem[UR36], tmem[UR60], idesc[UR61], UPT ;  /* 0x00ff3c22200075ea */ /* 0x0005e2000ba00024 */
        /* <DEDUP_REMOVED lines=14> */
[----:B------:R-:W-:Y:S01]  /*4070*/  UMOV UR9, 0x40004040 ;  /* 0x4000404000097882 */ /* 0x000fe20000000000 */
[----:B------:R2:W-:Y:S01]  /*4080*/  UTCHMMA.2CTA gdesc[UR12], gdesc[UR14], tmem[UR36], tmem[UR50], idesc[UR51], UPT ;  /* 0x00ff320e0c0075ea */ /* 0x0005e2000ba00024 */
[----:B------:R2:W-:Y:S01]  /*4090*/  UTCHMMA.2CTA gdesc[UR8], gdesc[UR10], tmem[UR36], tmem[UR48], idesc[UR49], UPT ;  /* 0x00ff300a080075ea */ /* 0x0005e2000ba00024 */
[----:B------:R2:W-:Y:S01]  /*40a0*/  UTCBAR.2CTA.MULTICAST [UR40], URZ, UR43 ;  /* 0x000000ff280073e9 */ /* 0x0005e2000820082b */
[----:B-1----:R-:W-:Y:S01]  /*40b0*/  UMOV UR5, UR38 ;  /* 0x0000002600057c82 */ /* 0x002fe20008000000 */
[----:B------:R-:W-:Y:S05]  /*40c0*/  BRA.U UP0, `(.L_x_75) ;  /* 0xfffffffd00007547 */ /* 0x000fea000b83ffff */
.L_x_72:
[----:B------:R-:W-:Y:S01]  /*40d0*/  UIADD3 UR4, UPT, UPT, UR46, 0xa0, URZ ;  /* 0x000000a02e047890 */ /* 0x000fe2000fffe0ff */
[----:B------:R-:W-:-:S08]  /*40e0*/  UMOV UR37, UR42 ;  /* 0x0000002a00257c82 */ /* 0x000fd00008000000 */
[----:B------:R4:W-:Y:S01]  /*40f0*/  UTCBAR.2CTA.MULTICAST [UR4], URZ, UR65 ;  /* 0x000000ff040073e9 */ /* 0x0009e20008200841 */
[----:B------:R-:W-:Y:S02]  /*4100*/  NOP ;  /* 0x0000000000007918 */ /* 0x000fe40000000000 */
.L_x_70:
[----:B----4-:R-:W-:Y:S01]  /*4110*/  UIADD3 UR4, UPT, UPT, UR47, 0x1, URZ ;  /* 0x000000012f047890 */ /* 0x010fe2000fffe0ff */
[----:B------:R-:W-:-:S03]  /*4120*/  ISETP.NE.AND P0, PT, R8, 0x2, PT ;  /* 0x000000020800780c */ /* 0x000fc60003f05270 */
[----:B------:R-:W-:Y:S01]  /*4130*/  UISETP.NE.AND UP0, UPT, UR4, 0x4, UPT ;  /* 0x000000040400788c */ /* 0x000fe2000bf05270 */
[----:B-12---:R-:W-:Y:S02]  /*4140*/  SEL R0, RZ, 0x1, P0 ;  /* 0x00000001ff007807 */ /* 0x006fe40000000000 */
[----:B------:R-:W-:Y:S01]  /*4150*/  SEL R8, R8, RZ, P0 ;  /* 0x000000ff08087207 */ /* 0x000fe20000000000 */
[----:B------:R-:W-:Y:S01]  /*4160*/  USEL UR5, URZ, 0x1, UP0 ;  /* 0x00000001ff057887 */ /* 0x000fe20008000000 */
[----:B------:R-:W-:Y:S01]  /*4170*/  LOP3.LUT R3, R3, R0, RZ, 0x3c, !PT ;  /* 0x0000000003037212 */ /* 0x000fe200078e3cff */
[----:B------:R-:W-:-:S04]  /*4180*/  USEL UR47, UR4, URZ, UP0 ;  /* 0x000000ff042f7287 */ /* 0x000fc80008000000 */
[----:B------:R-:W-:Y:S01]  /*4190*/  LOP3.LUT R9, R9, UR5, RZ, 0x3c, !PT ;  /* 0x0000000509097c12 */ /* 0x000fe2000f8e3cff */
[----:B------:R-:W-:Y:S07]  /*41a0*/  @P1 BRA `(.L_x_76) ;  /* 0xfffffff800381947 */ /* 0x000fee000383ffff */
[----:B------:R-:W1:Y:S01]  /*41b0*/  S2UR UR8, SR_CgaCtaId ;  /* 0x00000000000879c3 */ /* 0x000e620000008800 */
[----:B------:R-:W-:Y:S01]  /*41c0*/  ELECT P0, URZ, PT ;  /* 0x0000000000ff782f */ /* 0x000fe20003800000 */
[----:B------:R-:W-:Y:S01]  /*41d0*/  HFMA2 R0, -RZ, RZ, 0, 5.9604644775390625e-08 ;  /* 0x00000001ff007431 */ /* 0x000fe200000001ff */
[----:B------:R-:W-:-:S05]  /*41e0*/  UMOV UR4, 0x40 ;  /* 0x0000004000047882 */ /* 0x000fca0000000000 */
[----:B------:R-:W-:Y:S01]  /*41f0*/  UVIRTCOUNT.DEALLOC.SMPOOL 0x80 ;  /* 0x000000800000784c */ /* 0x000fe20000000000 */
[----:B------:R-:W-:Y:S02]  /*4200*/  UISETP.NE.AND UP1, UPT, UR68, URZ, UPT ;  /* 0x000000ff4400728c */ /* 0x000fe4000bf25270 */
[----:B-1----:R-:W-:-:S09]  /*4210*/  ULEA UR8, UR8, UR4, 0x18 ;  /* 0x0000000408087291 */ /* 0x002fd2000f8ec0ff */
[----:B------:R1:W-:Y:S01]  /*4220*/  @P0 STS.U8 [UR8+0x1c], R0 ;  /* 0x00001c00ff000988 */ /* 0x0003e20008000008 */
[----:B------:R-:W-:Y:S05]  /*4230*/  BRA.U UP1, `(.L_x_77) ;  /* 0x0000000101a07547 */ /* 0x000fea000b800000 */
[----:B------:R-:W-:Y:S01]  /*4240*/  UIADD3 UR7, UPT, UPT, UR41, 0xc0, URZ ;  /* 0x000000c029077890 */ /* 0x000fe2000fffe0ff */
[----:B------:R-:W-:-:S03]  /*4250*/  SHF.L.U32 R3, R9, 0x1f, RZ ;  /* 0x0000001f09037819 */ /* 0x000fc600000006ff */
[----:B------:R-:W-:-:S09]  /*4260*/  ULEA UR4, UR47, UR7, 0x3 ;  /* 0x000000072f047291 */ /* 0x000fd2000f8e18ff */
[----:B------:R-:W2:Y:S02]  /*4270*/  SYNCS.PHASECHK.TRANS64.TRYWAIT P0, [UR4], R3 ;  /* 0x00000003ff0075a7 */ /* 0x000ea40008001104 */
[----:B--2---:R-:W-:Y:S05]  /*4280*/  @!P0 BRA `(.L_x_78) ;  /* 0x00000048006c8947 */ /* 0x004fea0003800000 */
.L_x_158:
        /* <DEDUP_REMOVED lines=9> */
.L_x_160:
        /* <DEDUP_REMOVED lines=9> */
.L_x_162:
[----:B------:R-:W-:-:S04]  /*43b0*/  UIADD3 UR4, UPT, UPT, UR4, 0x1, URZ ;  /* 0x0000000104047890 */ /* 0x000fc8000fffe0ff */
[----:B------:R-:W-:-:S04]  /*43c0*/  UISETP.NE.AND UP0, UPT, UR4, 0x4, UPT ;  /* 0x000000040400788c */ /* 0x000fc8000bf05270 */
[----:B------:R-:W-:Y:S02]  /*43d0*/  USEL UR5, URZ, 0x1, UP0 ;  /* 0x00000001ff057887 */ /* 0x000fe40008000000 */
[----:B------:R-:W-:-:S04]  /*43e0*/  USEL UR4, UR4, URZ, UP0 ;  /* 0x000000ff04047287 */ /* 0x000fc80008000000 */
[----:B------:R-:W-:Y:S01]  /*43f0*/  ULEA UR4, UR4, UR7, 0x3 ;  /* 0x0000000704047291 */ /* 0x000fe2000f8e18ff */
[----:B-1----:R-:W-:-:S04]  /*4400*/  LOP3.LUT R3, R2, UR5, RZ, 0x3c, !PT ;  /* 0x0000000502037c12 */ /* 0x002fc8000f8e3cff */
[----:B------:R-:W-:Y:S01]  /*4410*/  SHF.L.U32 R3, R3, 0x1f, RZ ;  /* 0x0000001f03037819 */ /* 0x000fe200000006ff */
[----:B------:R-:W-:-:S04]  /*4420*/  IMAD.U32 R0, RZ, RZ, UR4 ;  /* 0x00000004ff007e24 */ /* 0x000fc8000f8e00ff */
[----:B------:R1:W2:Y:S03]  /*4430*/  SYNCS.PHASECHK.TRANS64.TRYWAIT P0, [R0+URZ], R3 ;  /* 0x00000003000075a7 */ /* 0x0002a600080011ff */
[----:B--2---:R-:W-:Y:S05]  /*4440*/  @!P0 NANOSLEEP.SYNCS 0x989680 ;  /* 0x009896800000895d */ /* 0x004fea0003900000 */
[----:B------:R-:W2:Y:S02]  /*4450*/  @!P0 SYNCS.PHASECHK.TRANS64 P0, [R0+URZ], R3 ;  /* 0x00000003000085a7 */ /* 0x000ea400080010ff */
[----:B--2---:R-:W-:Y:S05]  /*4460*/  @P0 BRA `(.L_x_81) ;  /* 0x0000000000200947 */ /* 0x004fea0003800000 */
.L_x_82:
[----:B--2---:R2:W4:Y:S02]  /*4470*/  SYNCS.PHASECHK.TRANS64.TRYWAIT P0, [R0+URZ], R3 ;  /* 0x00000003000075a7 */ /* 0x00452400080011ff */
[----:B----4-:R-:W-:Y:S05]  /*4480*/  @!P0 NANOSLEEP.SYNCS 0x989680 ;  /* 0x009896800000895d */ /* 0x010fea0003900000 */
[----:B------:R-:W4:Y:S02]  /*4490*/  @!P0 SYNCS.PHASECHK.TRANS64 P0, [R0+URZ], R3 ;  /* 0x00000003000085a7 */ /* 0x000f2400080010ff */
[----:B----4-:R-:W-:Y:S05]  /*44a0*/  @!P0 BRA `(.L_x_82) ;  /* 0xfffffffc00f08947 */ /* 0x010fea000383ffff */
[----:B------:R-:W-:Y:S05]  /*44b0*/  BRA `(.L_x_81) ;  /* 0x00000000000c7947 */ /* 0x000fea0003800000 */
.L_x_77:
[----:B------:R-:W-:-:S04]  /*44c0*/  UIADD3 UR4, UPT, UPT, UR41, 0x100, URZ ;  /* 0x0000010029047890 */ /* 0x000fc8000fffe0ff */
[----:B------:R-:W-:-:S09]  /*44d0*/  UPRMT UR4, UR69, 0x654, UR4 ;  /* 0x0000065445047896 */ /* 0x000fd20008000004 */
[----:B------:R-:W-:Y:S03]  /*44e0*/  SYNCS.ARRIVE.TRANS64.RED.A1T0 RZ, [UR4], RZ ;  /* 0x000000ffffff79a7 */ /* 0x000fe60008100404 */
.L_x_81:
[----:B-12---:R-:W-:Y:S01]  /*44f0*/  SHF.L.U32 R3, RZ, 0x1f, RZ ;  /* 0x0000001fff037819 */ /* 0x006fe200000006ff */
[----:B------:R-:W-:Y:S01]  /*4500*/  UIADD3 UR4, UPT, UPT, UR41, 0x100, URZ ;  /* 0x0000010029047890 */ /* 0x000fe2000fffe0ff */
[----:B------:R-:W-:Y:S02]  /*4510*/  PLOP3.LUT P0, PT, PT, PT, UP1, 0x80, 0x8 ;  /* 0x000000000008781c */ /* 0x000fe40003f0f018 */
[----:B------:R-:W1:Y:S02]  /*4520*/  SYNCS.PHASECHK.TRANS64.TRYWAIT P1, [UR41+0x100], R3 ;  /* 0x00010003ff0075a7 */ /* 0x000e640008021129 */
[----:B-1----:R-:W-:Y:S09]  /*4530*/  @!P1 BRA `(.L_x_83) ;  /* 0x0000004800089947 */ /* 0x002ff20003800000 */
.L_x_164:
[----:B------:R-:W-:Y:S01]  /*4540*/  @!UP1 UPRMT UR4, UR69, 0x654, UR4 ;  /* 0x0000065445049896 */ /* 0x000fe20008000004 */
[----:B------:R-:W-:Y:S01]  /*4550*/  UMOV UR5, 0xffff ;  /* 0x0000ffff00057882 */ /* 0x000fe20000000000 */
[----:B------:R-:W-:-:S07]  /*4560*/  UMOV UR6, 0x1 ;  /* 0x0000000100067882 */ /* 0x000fce0000000000 */
[----:B------:R-:W-:Y:S01]  /*4570*/  @!P0 SYNCS.ARRIVE.TRANS64.RED.A1T0 RZ, [UR4], RZ ;  /* 0x000000ffffff89a7 */ /* 0x000fe20008100404 */
[----:B------:R-:W-:Y:S01]  /*4580*/  NOP ;  /* 0x0000000000007918 */ /* 0x000fe20000000000 */
[----:B-1----:R-:W1:Y:S01]  /*4590*/  LDS R0, [UR8+0x14] ;  /* 0x00001408ff007984 */ /* 0x002e620008000800 */
[----:B------:R-:W-:-:S04]  /*45a0*/  ULOP3.LUT UR4, UR67, 0xffff, URZ, 0xc0, !UPT ;  /* 0x0000ffff43047892 */ /* 0x000fc8000f8ec0ff */
[----:B------:R-:W-:-:S04]  /*45b0*/  USHF.R.U32.HI UR4, URZ, 0x5, UR4 ;  /* 0x00000005ff047899 */ /* 0x000fc80008011604 */
[----:B------:R-:W-:Y:S02]  /*45c0*/  USHF.L.U32 UR5, UR5, UR4, URZ ;  /* 0x0000000405057299 */ /* 0x000fe400080006ff */
[----:B------:R-:W-:-:S04]  /*45d0*/  USHF.L.U32 UR4, UR6, UR4, URZ ;  /* 0x0000000406047299 */ /* 0x000fc800080006ff */
[----:B-1----:R-:W-:-:S04]  /*45e0*/  LOP3.LUT R0, R0, UR5, RZ, 0xc0, !PT ;  /* 0x0000000500007c12 */ /* 0x002fc8000f8ec0ff */
[----:B------:R-:W-:-:S13]  /*45f0*/  ISETP.NE.AND P0, PT, R0, UR5, PT ;  /* 0x0000000500007c0c */ /* 0x000fda000bf05270 */
[----:B------:R-:W-:Y:S05]  /*4600*/  @P0 BRA `(.L_x_84) ;  /* 0x0000000000580947 */ /* 0x000fea0003800000 */
[----:B------:R-:W1:Y:S02]  /*4610*/  LDS R0, [UR8+0x18] ;  /* 0x00001808ff007984 */ /* 0x000e640008000800 */
[----:B-1----:R-:W-:-:S04]  /*4620*/  LOP3.LUT R0, R0, UR4, RZ, 0xc0, !PT ;  /* 0x0000000400007c12 */ /* 0x002fc8000f8ec0ff */
[----:B------:R-:W-:-:S13]  /*4630*/  ISETP.NE.AND P0, PT, R0, UR4, PT ;  /* 0x0000000400007c0c */ /* 0x000fda000bf05270 */
[----:B------:R-:W-:Y:S05]  /*4640*/  @P0 BRA `(.L_x_85) ;  /* 0x00000000003c0947 */ /* 0x000fea0003800000 */
[----:B------:R-:W1:Y:S01]  /*4650*/  S2R R2, SR_LANEID ;  /* 0x0000000000027919 */ /* 0x000e620000000000 */
[----:B------:R-:W-:Y:S01]  /*4660*/  ULOP3.LUT UR5, URZ, UR5, URZ, 0x33, !UPT ;  /* 0x00000005ff057292 */ /* 0x000fe2000f8e33ff */
[----:B------:R-:W-:Y:S01]  /*4670*/  LOP3.LUT R4, RZ, UR4, RZ, 0x33, !PT ;  /* 0x00000004ff047c12 */ /* 0x000fe2000f8e33ff */
[----:B------:R-:W-:Y:S02]  /*4680*/  VOTEU.ANY UR4, UPT, PT ;  /* 0x0000000000047886 */ /* 0x000fe400038e0100 */
[----:B------:R-:W-:Y:S01]  /*4690*/  UFLO.U32 UR4, UR4 ;  /* 0x00000004000472bd */ /* 0x000fe200080e0000 */
[----:B------:R-:W2:Y:S01]  /*46a0*/  REDUX UR6, R4 ;  /* 0x00000000040673c4 */ /* 0x000ea20000000000 */
[----:B------:R-:W-:-:S06]  /*46b0*/  IMAD.U32 R0, RZ, RZ, UR5 ;  /* 0x00000005ff007e24 */ /* 0x000fcc000f8e00ff */
[----:B------:R4:W-:Y:S01]  /*46c0*/  UTCATOMSWS.AND URZ, UR5 ;  /* 0x0000000500ff79e3 */ /* 0x0009e20008000000 */
[----:B------:R-:W3:Y:S01]  /*46d0*/  REDUX UR7, R0 ;  /* 0x00000000000773c4 */ /* 0x000ee20000000000 */
[----:B-1----:R-:W-:Y:S01]  /*46e0*/  ISETP.EQ.U32.AND P0, PT, R2, UR4, PT ;  /* 0x0000000402007c0c */ /* 0x002fe2000bf02070 */
[----:B--2---:R-:W-:Y:S01]  /*46f0*/  IMAD.U32 R2, RZ, RZ, UR6 ;  /* 0x00000006ff027e24 */ /* 0x004fe2000f8e00ff */
[----:B---3--:R-:W-:-:S11]  /*4700*/  MOV R3, UR7 ;  /* 0x0000000700037c02 */ /* 0x008fd60008000f00 */
[----:B------:R4:W-:Y:S04]  /*4710*/  @P0 ATOMS.AND RZ, [UR8+0x14], R3 ;  /* 0x00001403ffff098c */ /* 0x0009e8000a800008 */
[----:B------:R4:W-:Y:S01]  /*4720*/  @P0 ATOMS.AND RZ, [UR8+0x18], R2 ;  /* 0x00001802ffff098c */ /* 0x0009e2000a800008 */
[----:B------:R-:W-:Y:S05]  /*4730*/  BRA `(.L_x_86) ;  /* 0x0000000000147947 */ /* 0x000fea0003800000 */
.L_x_85:
[----:B------:R-:W-:Y:S02]  /*4740*/  MOV R2, 0x4760 ;  /* 0x0000476000027802 */ /* 0x000fe40000000f00 */
[----:B---3-5:R-:W-:Y:S05]  /*4750*/  CALL.REL.NOINC `($__internal_0_$__cuda_sm10x_tcgen05_guardrail_trap_col_being_dealloced_not_returned_by_alloc) ;  /* 0x0000004800747944 */ /* 0x028fea0003c00000 */
[----:B------:R-:W-:Y:S05]  /*4760*/  BRA `(.L_x_86) ;  /* 0x0000000000087947 */ /* 0x000fea0003800000 */
.L_x_84:
[----:B------:R-:W-:Y:S02]  /*4770*/  MOV R2, 0x4790 ;  /* 0x0000479000027802 */ /* 0x000fe40000000f00 */
[----:B---3-5:R-:W-:Y:S05]  /*4780*/  CALL.REL.NOINC `($__internal_2_$__cuda_sm10x_tcgen05_guardrail_trap_unallocated_columns_being_dealloced) ;  /* 0x0000004800807944 */ /* 0x028fea0003c00000 */
.L_x_86:
[----:B------:R-:W-:Y:S01]  /*4790*/  NOP ;  /* 0x0000000000007918 */ /* 0x000fe20000000000 */
[----:B----4-:R-:W-:Y:S05]  /*47a0*/  EXIT ;  /* 0x000000000000794d */ /* 0x010fea0003800000 */
.L_x_57:
[----:B------:R-:W-:-:S09]  /*47b0*/  UISETP.NE.OR UP0, UPT, UR18, 0x3, !UP3 ;  /* 0x000000031200788c */ /* 0x000fd2000df05670 */
[----:B------:R-:W-:Y:S05]  /*47c0*/  BRA.U UP0, `(.L_x_87) ;  /* 0x0000000d00f07547 */ /* 0x000fea000b800000 */
[----:B------:R-:W1:Y:S01]  /*47d0*/  LDCU UR33, c[0x0][0x370] ;  /* 0x00006e00ff2177ac */ /* 0x000e620008000800 */
[----:B------:R-:W2:Y:S01]  /*47e0*/  LDC.64 R16, c[0x0][0x348] ;  /* 0x0000d200ff107b82 */ /* 0x000ea20000000a00 */
[----:B------:R-:W-:Y:S02]  /*47f0*/  HFMA2 R13, -RZ, RZ, 0, 0 ;  /* 0x00000000ff0d7431 */ /* 0x000fe400000001ff */
[----:B------:R-:W-:Y:S01]  /*4800*/  IMAD.MOV.U32 R15, RZ, RZ, 0x1 ;  /* 0x00000001ff0f7424 */ /* 0x000fe200078e00ff */
[----:B------:R-:W1:Y:S01]  /*4810*/  LDCU.128 UR28, c[0x0][0xb10] ;  /* 0x00016200ff1c77ac */ /* 0x000e620008000c00 */
[----:B------:R-:W-:Y:S01]  /*4820*/  IMAD.MOV.U32 R14, RZ, RZ, RZ ;  /* 0x000000ffff0e7224 */ /* 0x000fe200078e00ff */
[----:B------:R-:W-:Y:S01]  /*4830*/  MOV R7, 0x2000 ;  /* 0x0000200000077802 */ /* 0x000fe20000000f00 */
[----:B------:R-:W3:Y:S01]  /*4840*/  LDCU UR32, c[0x0][0x374] ;  /* 0x00006e80ff2077ac */ /* 0x000ee20008000800 */
[----:B------:R-:W4:Y:S01]  /*4850*/  LDC.64 R2, c[0x0][0x888] ;  /* 0x00022200ff027b82 */ /* 0x000f220000000a00 */
[----:B------:R-:W3:Y:S01]  /*4860*/  LDCU UR15, c[0x0][0xb0c] ;  /* 0x00016180ff0f77ac */ /* 0x000ee20008000800 */
[----:B------:R-:W3:Y:S06]  /*4870*/  LDCU UR38, c[0x0][0xb20] ;  /* 0x00016400ff2677ac */ /* 0x000eec0008000800 */
[----:B------:R-:W2:Y:S01]  /*4880*/  LDC.64 R4, c[0x0][0x890] ;  /* 0x00022400ff047b82 */ /* 0x000ea20000000a00 */
[----:B------:R-:W3:Y:S01]  /*4890*/  LDCU UR4, c[0x0][0xb30] ;  /* 0x00016600ff0477ac */ /* 0x000ee20008000800 */
[----:B-1----:R-:W-:-:S02]  /*48a0*/  UIMAD.WIDE.U32 UR6, UR33, UR28, URZ ;  /* 0x0000001c210672a5 */ /* 0x002fc4000f8e00ff */
[----:B---3--:R-:W-:Y:S01]  /*48b0*/  UIMAD.WIDE.U32 UR8, UR32, UR31, URZ ;  /* 0x0000001f200872a5 */ /* 0x008fe2000f8e00ff */
[----:B------:R-:W-:Y:S01]  /*48c0*/  UMOV UR24, 0x400 ;  /* 0x0000040000187882 */ /* 0x000fe20000000000 */
[----:B------:R-:W-:-:S03]  /*48d0*/  UPLOP3.LUT UP3, UPT, UPT, UPT, UPT, 0x40, 0x4 ;  /* 0x000000000004789c */ /* 0x000fc60003f6e870 */
[----:B------:R-:W-:Y:S01]  /*48e0*/  UMOV UR6, UR7 ;  /* 0x0000000700067c82 */ /* 0x000fe20008000000 */
[----:B------:R-:W-:Y:S01]  /*48f0*/  UISETP.GE.AND UP0, UPT, UR42, 0x1, UPT ;  /* 0x000000012a00788c */ /* 0x000fe2000bf06270 */
[----:B------:R-:W-:Y:S01]  /*4900*/  UMOV UR34, UR9 ;  /* 0x0000000900227c82 */ /* 0x000fe20008000000 */
[----:B------:R-:W-:Y:S01]  /*4910*/  UISETP.NE.AND UP4, UPT, UR42, 0x1, UPT ;  /* 0x000000012a00788c */ /* 0x000fe2000bf85270 */
[----:B------:R-:W1:Y:S01]  /*4920*/  LDCU.64 UR16, c[0x0][0xb28] ;  /* 0x00016500ff1077ac */ /* 0x000e620008000a00 */
[----:B------:R-:W-:Y:S02]  /*4930*/  ULEA UR24, UR55, UR24, 0x18 ;  /* 0x0000001837187291 */ /* 0x000fe4000f8ec0ff */
[----:B------:R-:W-:Y:S02]  /*4940*/  UISETP.NE.AND UP6, UPT, UR15, 0x1, UPT ;  /* 0x000000010f00788c */ /* 0x000fe4000bfc5270 */
[----:B------:R-:W-:Y:S02]  /*4950*/  UISETP.NE.AND UP5, UPT, UR30, 0x1, UPT ;  /* 0x000000011e00788c */ /* 0x000fe4000bfa5270 */
[----:B------:R-:W-:-:S02]  /*4960*/  USHF.R.U32.HI UR35, URZ, UR29, UR6 ;  /* 0x0000001dff237299 */ /* 0x000fc40008011606 */
[----:B------:R-:W-:Y:S02]  /*4970*/  USHF.R.U32.HI UR34, URZ, UR38, UR34 ;  /* 0x00000026ff227299 */ /* 0x000fe40008011622 */
[----:B------:R-:W-:Y:S01]  /*4980*/  UISETP.NE.AND UP2, UPT, UR4, 0x1, UPT ;  /* 0x000000010400788c */ /* 0x000fe2000bf45270 */
[----:B------:R-:W-:-:S10]  /*4990*/  UMOV UR12, URZ ;  /* 0x000000ff000c7c82 */ /* 0x000fd40008000000 */
.L_x_96:
[C---:B------:R-:W-:Y:S02]  /*49a0*/  LEA R12, R14.reuse, UR24, 0x3 ;  /* 0x000000180e0c7c11 */ /* 0x040fe4000f8e18ff */
[----:B------:R-:W-:Y:S02]  /*49b0*/  SHF.L.U32 R9, R13, 0x1f, RZ ;  /* 0x0000001f0d097819 */ /* 0x000fe400000006ff */
[----:B------:R-:W-:Y:S02]  /*49c0*/  LEA R10, R14, UR24, 0x4 ;  /* 0x000000180e0a7c11 */ /* 0x000fe4000f8e20ff */
[----:B---3--:R-:W3:Y:S02]  /*49d0*/  SYNCS.PHASECHK.TRANS64.TRYWAIT P0, [R12+URZ+0x80], R9 ;  /* 0x000080090c0075a7 */ /* 0x008ee400080011ff */
[----:B---3--:R-:W-:Y:S05]  /*49e0*/  @!P0 BRA `(.L_x_88) ;  /* 0x0000004000f48947 */ /* 0x008fea0003800000 */
.L_x_165:
[----:B---3--:R-:W3:Y:S01]  /*49f0*/  LDS.128 R8, [R10+0x110] ;  /* 0x000110000a087984 */ /* 0x008ee20000000c00 */
[----:B------:R-:W-:Y:S01]  /*4a00*/  UISETP.GE.AND UP0, UPT, UR42, 0x1, UPT ;  /* 0x000000012a00788c */ /* 0x000fe2000bf06270 */
[----:B------:R-:W-:Y:S01]  /*4a10*/  @!PT LDS RZ, [RZ] ;  /* 0x00000000fffff984 */ /* 0x000fe20000000800 */
[----:B------:R-:W-:Y:S01]  /*4a20*/  @!PT LDS RZ, [RZ] ;  /* 0x00000000fffff984 */ /* 0x000fe20000000800 */
[----:B------:R-:W-:Y:S01]  /*4a30*/  @!PT LDS RZ, [RZ] ;  /* 0x00000000fffff984 */ /* 0x000fe20000000800 */
[----:B------:R-:W-:Y:S01]  /*4a40*/  @!PT LDS RZ, [RZ] ;  /* 0x00000000fffff984 */ /* 0x000fe20000000800 */
[----:B------:R1:W-:Y:S06]  /*4a50*/  MEMBAR.ALL.CTA ;  /* 0x0000000000007992 */ /* 0x0003ec0000008000 */
[----:B-1----:R-:W1:Y:S01]  /*4a60*/  FENCE.VIEW.ASYNC.S ;  /* 0x00000000000073c6 */ /* 0x002e620000000000 */
[----:B---3--:R-:W-:Y:S11]  /*4a70*/  LOP3.LUT P0, RZ, R10, 0x1, RZ, 0xc0, !PT ;  /* 0x000000010aff7812 */ /* 0x008ff6000780c0ff */
[----:B------:R-:W-:Y:S02]  /*4a80*/  @!UPT UIADD3 URZ, UPT, UPT, URZ, URZ, URZ ;  /* 0x000000fffffff290 */ /* 0x000fe4000fffe0ff */
[----:B-1----:R-:W-:Y:S01]  /*4a90*/  VOTEU.ANY UP1, P0 ;  /* 0x0000000000ff7886 */ /* 0x002fe20000020100 */
[----:B------:R-:W-:Y:S11]  /*4aa0*/  PLOP3.LUT P0, PT, PT, PT, UP1, 0x80, 0x8 ;  /* 0x000000000008781c */ /* 0x000ff60003f0f018 */
[----:B------:R-:W-:Y:S02]  /*4ab0*/  @!UPT UIADD3 URZ, UPT, UPT, URZ, URZ, URZ ;  /* 0x000000fffffff290 */ /* 0x000fe4000fffe0ff */
[----:B------:R-:W-:Y:S02]  /*4ac0*/  @P0 SHF.R.U32.HI R0, RZ, 0x10, R9 ;  /* 0x00000010ff000819 */ /* 0x000fe40000011609 */
[----:B------:R-:W-:Y:S02]  /*4ad0*/  @P0 MOV R6, R8 ;  /* 0x0000000800060202 */ /* 0x000fe40000000f00 */
[----:B------:R-:W-:Y:S01]  /*4ae0*/  @P0 R2UR UR4, R0 ;  /* 0x00000000000402ca */ /* 0x000fe200000e0000 */
[----:B------:R-:W-:Y:S01]  /*4af0*/  VIADD R0, R12, 0x90 ;  /* 0x000000900c007836 */ /* 0x000fe20000000000 */
[----:B------:R-:W-:Y:S02]  /*4b00*/  @P0 LOP3.LUT R8, R9, 0xffff, RZ, 0xc0, !PT ;  /* 0x0000ffff09080812 */ /* 0x000fe400078ec0ff */
[----:B------:R-:W-:Y:S02]  /*4b10*/  @P0 R2UR UR6, R6 ;  /* 0x00000000060602ca */ /* 0x000fe400000e0000 */
[----:B------:R-:W-:Y:S02]  /*4b20*/  PRMT R0, RZ, 0x654, R0 ;  /* 0x00000654ff007816 */ /* 0x000fe40000000000 */
[----:B------:R-:W-:Y:S02]  /*4b30*/  @P0 R2UR UR5, R8 ;  /* 0x00000000080502ca */ /* 0x000fe400000e0000 */
[----:B------:R1:W-:Y:S03]  /*4b40*/  SYNCS.ARRIVE.TRANS64.RED.A1T0 RZ, [R0+URZ], RZ ;  /* 0x000000ff00ff79a7 */ /* 0x0003e600081004ff */
[----:B------:R-:W-:Y:S04]  /*4b50*/  @UP1 UMOV UR27, UR4 ;  /* 0x00000004001b1c82 */ /* 0x000fe80008000000 */
[----:B------:R-:W-:Y:S04]  /*4b60*/  @UP1 UMOV UR14, UR6 ;  /* 0x00000006000e1c82 */ /* 0x000fe80008000000 */
[----:B------:R-:W-:Y:S01]  /*4b70*/  @UP1 UMOV UR13, UR5 ;  /* 0x00000005000d1c82 */ /* 0x000fe20008000000 */
[----:B------:R-:W-:Y:S05]  /*4b80*/  BRA.U !UP0, `(.L_x_89) ;  /* 0x0000000108a47547 */ /* 0x000fea000b800000 */
[----:B------:R-:W-:Y:S02]  /*4b90*/  UIMAD.WIDE.U32 UR8, UR13, UR31, URZ ;  /* 0x0000001f0d0872a5 */ /* 0x000fe4000f8e00ff */
[----:B------:R-:W-:Y:S02]  /*4ba0*/  UIMAD.WIDE.U32 UR10, UR14, UR28, URZ ;  /* 0x0000001c0e0a72a5 */ /* 0x000fe4000f8e00ff */
[----:B------:R-:W-:Y:S02]  /*4bb0*/  USEL UR4, UR32, UR34, !UP5 ;  /* 0x0000002220047287 */ /* 0x000fe4000e800000 */
[----:B------:R-:W-:Y:S02]  /*4bc0*/  USEL UR7, UR33, UR35, !UP6 ;  /* 0x0000002321077287 */ /* 0x000fe4000f000000 */
[----:B------:R-:W-:Y:S02]  /*4bd0*/  UIMAD.WIDE.U32 UR18, UR4, UR16, URZ ;  /* 0x00000010041272a5 */ /* 0x000fe4000f8e00ff */
[----:B------:R-:W-:Y:S01]  /*4be0*/  UIMAD.WIDE.U32 UR20, UR7, UR16, URZ ;  /* 0x00000010071472a5 */ /* 0x000fe2000f8e00ff */
[----:B------:R-:W-:Y:S02]  /*4bf0*/  UMOV UR5, UR9 ;  /* 0x0000000900057c82 */ /* 0x000fe40008000000 */
[----:B------:R-:W-:Y:S03]  /*4c00*/  USHF.R.U32.HI UR6, URZ, UR38, UR5 ;  /* 0x00000026ff067299 */ /* 0x000fe60008011605 */
[----:B------:R-:W-:Y:S01]  /*4c10*/  UMOV UR5, UR11 ;  /* 0x0000000b00057c82 */ /* 0x000fe20008000000 */
[----:B------:R-:W-:Y:S02]  /*4c20*/  USEL UR6, UR13, UR6, !UP5 ;  /* 0x000000060d067287 */ /* 0x000fe4000e800000 */
[----:B------:R-:W-:Y:S02]  /*4c30*/  USHF.R.U32.HI UR8, URZ, UR29, UR5 ;  /* 0x0000001dff087299 */ /* 0x000fe40008011605 */
[----:B------:R-:W-:Y:S01]  /*4c40*/  UIMAD.WIDE.U32 UR10, UR6, UR16, URZ ;  /* 0x00000010060a72a5 */ /* 0x000fe2000f8e00ff */
[----:B------:R-:W-:Y:S02]  /*4c50*/  UMOV UR5, UR19 ;  /* 0x0000001300057c82 */ /* 0x000fe40008000000 */
[----:B------:R-:W-:Y:S03]  /*4c60*/  @UP4 USHF.R.U32.HI UR4, URZ, UR17, UR5 ;  /* 0x00000011ff044299 */ /* 0x000fe60008011605 */
[----:B------:R-:W-:Y:S01]  /*4c70*/  UMOV UR5, UR21 ;  /* 0x0000001500057c82 */ /* 0x000fe20008000000 */
[----:B------:R-:W-:Y:S02]  /*4c80*/  UIMAD UR4, UR42, UR4, URZ ;  /* 0x000000042a0472a4 */ /* 0x000fe4000f8e02ff */
[----:B------:R-:W-:Y:S02]  /*4c90*/  @UP4 USHF.R.U32.HI UR7, URZ, UR17, UR5 ;  /* 0x00000011ff074299 */ /* 0x000fe40008011605 */
[----:B------:R-:W-:Y:S02]  /*4ca0*/  USEL UR5, UR14, UR8, !UP6 ;  /* 0x000000080e057287 */ /* 0x000fe4000f000000 */
[----:B------:R-:W-:Y:S02]  /*4cb0*/  UIMAD UR8, UR42, UR7, URZ ;  /* 0x000000072a0872a4 */ /* 0x000fe4000f8e02ff */
[----:B------:R-:W-:Y:S03]  /*4cc0*/  UISETP.GE.AND UP0, UPT, UR6, UR4, UPT ;  /* 0x000000040600728c */ /* 0x000fe6000bf06270 */
[----:B------:R-:W-:Y:S01]  /*4cd0*/  UMOV UR4, UR11 ;  /* 0x0000000b00047c82 */ /* 0x000fe20008000000 */
[----:B------:R-:W-:Y:S02]  /*4ce0*/  UISETP.GE.OR UP0, UPT, UR5, UR8, UP0 ;  /* 0x000000080500728c */ /* 0x000fe40008706670 */
[----:B------:R-:W-:Y:S02]  /*4cf0*/  USHF.R.U32.HI UR4, URZ, UR17, UR4 ;  /* 0x00000011ff047299 */ /* 0x000fe40008011604 */
[----:B------:R-:W-:Y:S02]  /*4d00*/  UIMAD.WIDE.U32 UR8, UR5, UR16, URZ ;  /* 0x00000010050872a5 */ /* 0x000fe4000f8e00ff */
[----:B------:R-:W-:Y:S04]  /*4d10*/  USEL UR10, UR6, UR4, !UP4 ;  /* 0x00000004060a7287 */ /* 0x000fe8000e000000 */
[----:B------:R-:W-:Y:S01]  /*4d20*/  UIADD3 UR11, UPT, UPT, -UR10, URZ, URZ ;  /* 0x000000ff0a0b7290 */ /* 0x000fe2000fffe1ff */
[----:B------:R-:W-:Y:S02]  /*4d30*/  @!UP0 UMOV UR4, UR9 ;  /* 0x0000000900048c82 */ /* 0x000fe40008000000 */
[----:B------:R-:W-:Y:S02]  /*4d40*/  @!UP0 USHF.R.U32.HI UR4, URZ, UR17, UR4 ;  /* 0x00000011ff048299 */ /* 0x000fe40008011604 */
[----:B------:R-:W-:Y:S02]  /*4d50*/  UIMAD UR8, UR42, UR11, UR6 ;  /* 0x0000000b2a0872a4 */ /* 0x000fe4000f8e0206 */
[----:B------:R-:W-:Y:S04]  /*4d60*/  @!UP0 USEL UR4, UR5, UR4, !UP4 ;  /* 0x0000000405048287 */ /* 0x000fe8000e000000 */
[----:B------:R-:W-:Y:S02]  /*4d70*/  @!UP0 UIMAD UR8, UR7, UR8, UR4 ;  /* 0x00000008070882a4 */ /* 0x000fe4000f8e0204 */
[----:B------:R-:W-:Y:S02]  /*4d80*/  @!UP0 UIADD3 UR9, UPT, UPT, UR10, -UR4, URZ ;  /* 0x800000040a098290 */ /* 0x000fe4000fffe0ff */
[----:B------:R-:W-:Y:S02]  /*4d90*/  UIADD3 UR4, UPT, UPT, -UR5, URZ, URZ ;  /* 0x000000ff05047290 */ /* 0x000fe4000fffe1ff */
[----:B------:R-:W-:Y:S02]  /*4da0*/  UIADD3 UR7, UPT, UPT, -UR6, URZ, URZ ;  /* 0x000000ff06077290 */ /* 0x000fe4000fffe1ff */
[----:B------:R-:W-:Y:S02]  /*4db0*/  @!UP0 UIMAD UR6, UR9, UR42, UR5 ;  /* 0x0000002a090682a4 */ /* 0x000fe4000f8e0205 */
[----:B------:R-:W-:Y:S02]  /*4dc0*/  UIMAD UR14, UR15, UR4, UR14 ;  /* 0x000000040f0e72a4 */ /* 0x000fe4000f8e020e */
[----:B------:R-:W-:Y:S01]  /*4dd0*/  UIMAD UR13, UR30, UR7, UR13 ;  /* 0x000000071e0d72a4 */ /* 0x000fe2000f8e020d */
[----:B------:R-:W-:Y:S02]  /*4de0*/  @!UP0 UMOV UR5, UR8 ;  /* 0x0000000800058c82 */ /* 0x000fe40008000000 */
[----:B------:R-:W-:Y:S02]  /*4df0*/  UIMAD UR14, UR5, UR15, UR14 ;  /* 0x0000000f050e72a4 */ /* 0x000fe4000f8e020e */
[----:B------:R-:W-:Y:S11]  /*4e00*/  UIMAD UR13, UR6, UR30, UR13 ;  /* 0x0000001e060d72a4 */ /* 0x000ff6000f8e020d */
[----:B------:R-:W-:Y:S01]  /*4e10*/  @!UPT UIADD3 URZ, UPT, UPT, URZ, URZ, URZ ;  /* 0x000000fffffff290 */ /* 0x000fe2000fffe0ff */
.L_x_89:
[----:B------:R-:W3:Y:S01]  /*4e20*/  @!UP2 LDCU.128 UR20, c[0x0][0xb10] ;  /* 0x00016200ff14a7ac */ /* 0x000ee20008000c00 */
[C---:B--2---:R-:W-:Y:S02]  /*4e30*/  ISETP.NE.U32.AND P1, PT, R4.reuse, RZ, PT ;  /* 0x000000ff0400720c */ /* 0x044fe40003f25070 */
[----:B------:R-:W-:Y:S02]  /*4e40*/  ISETP.NE.U32.AND P0, PT, R4, RZ, PT ;  /* 0x000000ff0400720c */ /* 0x000fe40003f05070 */
[C---:B------:R-:W-:Y:S02]  /*4e50*/  ISETP.NE.AND.EX P1, PT, R5.reuse, RZ, PT, P1 ;  /* 0x000000ff0500720c */ /* 0x040fe40003f25310 */
[----:B------:R-:W-:Y:S01]  /*4e60*/  ISETP.NE.AND.EX P0, PT, R5, RZ, PT, P0 ;  /* 0x000000ff0500720c */ /* 0x000fe20003f05300 */
[----:B------:R-:W2:Y:S01]  /*4e70*/  @!UP2 LDCU UR5, c[0x0][0xb0c] ;  /* 0x00016180ff05a7ac */ /* 0x000ea20008000800 */
[----:B------:R-:W-:Y:S02]  /*4e80*/  USHF.L.U32 UR11, UR25, 0x7, URZ ;  /* 0x00000007190b7899 */ /* 0x000fe400080006ff */
[----:B------:R-:W-:Y:S02]  /*4e90*/  USHF.L.U32 UR10, UR26, 0x6, URZ ;  /* 0x000000061a0a7899 */ /* 0x000fe400080006ff */
[----:B---3--:R-:W-:Y:S07]  /*4ea0*/  UIMAD.WIDE.U32 UR6, UR14, UR20, URZ ;  /* 0x000000140e0672a5 */ /* 0x008fee000f8e00ff */
[----:B------:R-:W-:Y:S01]  /*4eb0*/  @!UP2 UMOV UR4, UR7 ;  /* 0x000000070004ac82 */ /* 0x000fe20008000000 */
[----:B--2---:R-:W-:Y:S02]  /*4ec0*/  @!UP2 UISETP.NE.AND UP0, UPT, UR5, 0x1, UPT ;  /* 0x000000010500a88c */ /* 0x004fe4000bf05270 */
[----:B------:R-:W-:Y:S02]  /*4ed0*/  @!UP2 USHF.R.U32.HI UR4, URZ, UR21, UR4 ;  /* 0x00000015ff04a299 */ /* 0x000fe40008011604 */
[----:B------:R-:W-:Y:S02]  /*4ee0*/  UIMAD.WIDE.U32 UR6, UR13, UR23, URZ ;  /* 0x000000170d0672a5 */ /* 0x000fe4000f8e00ff */
[----:B------:R-:W-:Y:S02]  /*4ef0*/  @!UP2 USEL UR8, UR14, UR4, !UP0 ;  /* 0x000000040e08a287 */ /* 0x000fe4000c000000 */
[----:B------:R-:W-:Y:S03]  /*4f00*/  @!UP2 UISETP.NE.AND UP0, UPT, UR22, 0x1, UPT ;  /* 0x000000011600a88c */ /* 0x000fe6000bf05270 */
[----:B------:R-:W-:Y:S02]  /*4f10*/  @!UP2 UMOV UR6, UR7 ;  /* 0x000000070006ac82 */ /* 0x000fe40008000000 */
[----:B------:R-:W2:Y:S02]  /*4f20*/  @!UP2 LDCU UR4, c[0x0][0xb20] ;  /* 0x00016400ff04a7ac */ /* 0x000ea40008000800 */
[----:B--2---:R-:W-:Y:S04]  /*4f30*/  @!UP2 USHF.R.U32.HI UR6, URZ, UR4, UR6 ;  /* 0x00000004ff06a299 */ /* 0x004fe80008011606 */
[----:B------:R-:W-:Y:S04]  /*4f40*/  @!UP2 USEL UR6, UR13, UR6, !UP0 ;  /* 0x000000060d06a287 */ /* 0x000fe8000c000000 */
[----:B------:R-:W-:Y:S02]  /*4f50*/  @!UP2 UIADD3 UR4, UPT, UPT, -UR8, UR6, URZ ;  /* 0x000000060804a290 */ /* 0x000fe4000fffe1ff */
[----:B------:R-:W-:Y:S02]  /*4f60*/  @!UP2 UIADD3 UR6, UPT, UPT, UR8, -UR6, URZ ;  /* 0x800000060806a290 */ /* 0x000fe4000fffe0ff */
[----:B------:R-:W-:Y:S02]  /*4f70*/  @!UP2 UIMAD UR14, UR4, UR5, UR14 ;  /* 0x00000005040ea2a4 */ /* 0x000fe4000f8e020e */
[----:B------:R-:W-:Y:S01]  /*4f80*/  @!UP2 UIMAD UR13, UR6, UR22, UR13 ;  /* 0x00000016060da2a4 */ /* 0x000fe2000f8e020d */
[----:B------:R-:W-:Y:S11]  /*4f90*/  BRA.U UP3, `(.L_x_90) ;  /* 0x0000000103107547 */ /* 0x000ff6000b800000 */
[----:B-1----:R-:W-:Y:S04]  /*4fa0*/  MOV R0, UR37 ;  /* 0x0000002500007c02 */ /* 0x002fe80008000f00 */
[----:B------:R-:W-:Y:S04]  /*4fb0*/  SHF.L.U32 R9, R0, 0x1f, RZ ;  /* 0x0000001f00097819 */ /* 0x000fe800000006ff */
[----:B------:R-:W1:Y:S02]  /*4fc0*/  SYNCS.PHASECHK.TRANS64.TRYWAIT P2, [UR24+0x78], R9 ;  /* 0x00007809ff0075a7 */ /* 0x000e640008041118 */
[----:B-1----:R-:W-:Y:S05]  /*4fd0*/  @!P2 BRA `(.L_x_91) ;  /* 0x0000003c008ca947 */ /* 0x002fea0003800000 */
.L_x_90:
[----:B------:R-:W-:Y:S05]  /*4fe0*/  @!P1 BRA `(.L_x_92) ;  /* 0x0000000000309947 */ /* 0x000fea0003800000 */
[----:B----4-:R-:W-:Y:S01]  /*4ff0*/  ISETP.NE.U32.AND P1, PT, R2, RZ, PT ;  /* 0x000000ff0200720c */ /* 0x010fe20003f25070 */
[----:B------:R-:W2:Y:S01]  /*5000*/  LDCU.64 UR4, c[0x0][0x358] ;  /* 0x00006b00ff0477ac */ /* 0x000ea20008000a00 */
[----:B------:R-:W-:Y:S02]  /*5010*/  IMAD.MOV.U32 R84, RZ, RZ, 0x1 ;  /* 0x00000001ff547424 */ /* 0x000fe400078e00ff */
[----:B------:R-:W-:Y:S11]  /*5020*/  ISETP.NE.AND.EX P1, PT, R3, RZ, PT, P1 ;  /* 0x000000ff0300720c */ /* 0x000ff60003f25310 */
[----:B------:R-:W-:Y:S02]  /*5030*/  @!UPT UIADD3 URZ, UPT, UPT, URZ, URZ, URZ ;  /* 0x000000fffffff290 */ /* 0x000fe4000fffe0ff */
[----:B-1----:R-:W1:Y:S01]  /*5040*/  @P1 LDC.64 R8, c[0x0][0x888] ;  /* 0x00022200ff081b82 */ /* 0x002e620000000a00 */
[----:B------:R-:W-:Y:S04]  /*5050*/  @P1 IMAD R0, R4, UR36, RZ ;  /* 0x0000002404001c24 */ /* 0x000fe8000f8e02ff */
[----:B-1----:R-:W-:Y:S04]  /*5060*/  @P1 IMAD.WIDE R8, R0, 0x4, R8 ;  /* 0x0000000400081825 */ /* 0x002fe800078e0208 */
[----:B------:R-:W-:Y:S01]  /*5070*/  HFMA2 R0, -RZ, RZ, 0, 5.9604644775390625e-08 ;  /* 0x00000001ff007431 */ /* 0x000fe200000001ff */
[----:B--2--5:R2:W5:Y:S04]  /*5080*/  @P1 LDG.E R41, desc[UR4][R8.64] ;  /* 0x0000000408291981 */ /* 0x024568000c1e1900 */
[----:B------:R-:W-:Y:S01]  /*5090*/  @!P1 PRMT R84, R0, 0x7610, R84 ;  /* 0x0000761000549816 */ /* 0x000fe20000000054 */
[----:B--2---:R-:W3:Y:S06]  /*50a0*/  @!P1 LDC R41, c[0x0][0x880] ;  /* 0x00022000ff299b82 */ /* 0x004eec0000000800 */
.L_x_92:
[----:B---3-5:R-:W-:Y:S01]  /*50b0*/  @!P0 FSETP.EQ.AND P1, PT, R41, RZ, PT ;  /* 0x000000ff2900820b */ /* 0x028fe20003f22000 */
[----:B------:R-:W-:Y:S01]  /*50c0*/  @!UPT UIADD3 URZ, UPT, UPT, URZ, URZ, URZ ;  /* 0x000000fffffff290 */ /* 0x000fe2000fffe0ff */
[----:B------:R-:W-:Y:S11]  /*50d0*/  @!P0 BRA `(.L_x_93) ;  /* 0x0000000000188947 */ /* 0x000ff60003800000 */
[----:B------:R-:W-:Y:S02]  /*50e0*/  LOP3.LUT P0, RZ, R84, 0xff, RZ, 0xc0, !PT ;  /* 0x000000ff54ff7812 */ /* 0x000fe4000780c0ff */
[----:B----4-:R-:W-:Y:S04]  /*50f0*/  ISETP.NE.U32.AND P1, PT, R2, RZ, PT ;  /* 0x000000ff0200720c */ /* 0x010fe80003f25070 */
[----:B------:R-:W-:Y:S04]  /*5100*/  ISETP.NE.AND.EX P1, PT, R3, RZ, PT, P1 ;  /* 0x000000ff0300720c */ /* 0x000fe80003f25310 */
[----:B------:R-:W-:Y:S03]  /*5110*/  PLOP3.LUT P1, PT, P1, PT, PT, 0x8, 0x80 ;  /* 0x000000000080781c */ /* 0x000fe60000f2e170 */
[----:B------:R-:W-:Y:S11]  /*5120*/  @P0 FSETP.EQ.AND P1, PT, R41, RZ, PT ;  /* 0x000000ff2900020b */ /* 0x000ff60003f22000 */
[----:B------:R-:W-:Y:S02]  /*5130*/  @!UPT UIADD3 URZ, UPT, UPT, URZ, URZ, URZ ;  /* 0x000000fffffff290 */ /* 0x000fe4000fffe0ff */
.L_x_93:
[----:B------:R-:W-:Y:S01]  /*5140*/  ULEA UR4, UR12, UR24, 0x3 ;  /* 0x000000180c047291 */ /* 0x000fe2000f8e18ff */
[----:B-1----:R-:W-:Y:S02]  /*5150*/  SHF.L.U32 R9, R15, 0x1f, RZ ;  /* 0x0000001f0f097819 */ /* 0x002fe400000006ff */
[----:B------:R-:W-:Y:S04]  /*5160*/  ELECT P0, URZ, PT ;  /* 0x0000000000ff782f */ /* 0x000fe80003800000 */
[----:B------:R-:W-:Y:S02]  /*5170*/  PLOP3.LUT P1, PT, P1, P0, PT, 0xf2, 0x2f ;  /* 0x00000000002f781c */ /* 0x000fe40000f21e72 */
[----:B------:R-:W1:Y:S11]  /*5180*/  SYNCS.PHASECHK.TRANS64.TRYWAIT P2, [UR4+0x58], R9 ;  /* 0x00005809ff0075a7 */ /* 0x000e760008041104 */
[----:B------:R-:W-:Y:S05]  /*5190*/  @!P1 IADD3 R8, P0, PT, R16, 0x580, RZ ;  /* 0x0000058010089810 */ /* 0x000fea0007f1e0ff */
[----:B------:R-:W-:Y:S01]  /*51a0*/  @!P1 IMAD.X R6, RZ, RZ, R17, P0 ;  /* 0x000000ffff069224 */ /* 0x000fe200000e0611 */
[----:B-1----:R-:W-:Y:S07]  /*51b0*/  @!P2 BRA `(.L_x_94) ;  /* 0x0000003c002ca947 */ /* 0x002fee0003800000 */
.L_x_168:
[----:B------:R-:W-:Y:S01]  /*51c0*/  @!P1 R2UR UR7, R6 ;  /* 0x00000000060792ca */ /* 0x000fe200000e0000 */
[----:B------:R-:W-:Y:S01]  /*51d0*/  UIADD3 UR5, UPT, UPT, UR12, 0x1, URZ ;  /* 0x000000010c057890 */ /* 0x000fe2000fffe0ff */
[----:B------:R-:W-:Y:S01]  /*51e0*/  @!P1 R2UR UR6, R8 ;  /* 0x00000000080692ca */ /* 0x000fe200000e0000 */
[----:B------:R-:W-:Y:S01]  /*51f0*/  UIADD3 UR9, UPT, UPT, UR4, 0x40, URZ ;  /* 0x0000004004097890 */ /* 0x000fe2000fffe0ff */
[----:B------:R-:W-:Y:S01]  /*5200*/  @!P1 IMAD.MOV.U32 R6, RZ, RZ, 0x2000 ;  /* 0x00002000ff069424 */ /* 0x000fe200078e00ff */
[----:B------:R-:W-:Y:S01]  /*5210*/  UISETP.NE.AND UP0, UPT, UR5, 0x3, UPT ;  /* 0x000000030500788c */ /* 0x000fe2000bf05270 */
[----:B------:R-:W-:Y:S01]  /*5220*/  VIADD R14, R14, 0x1 ;  /* 0x000000010e0e7836 */ /* 0x000fe20000000000 */
[----:B------:R-:W-:Y:S01]  /*5230*/  UMOV UR22, 0x0 ;  /* 0x0000000000167882 */ /* 0x000fe20000000000 */
[----:B------:R-:W-:Y:S01]  /*5240*/  UMOV UR23, 0x10000000 ;  /* 0x1000000000177882 */ /* 0x000fe20000000000 */
[----:B------:R-:W-:Y:S04]  /*5250*/  UPRMT UR20, UR55, 0x654, UR9 ;  /* 0x0000065437147896 */ /* 0x000fe80008000009 */
[----:B-1----:R-:W-:Y:S01]  /*5260*/  IMAD.U32 R9, RZ, RZ, UR7 ;  /* 0x00000007ff097e24 */ /* 0x002fe2000f8e00ff */
[----:B------:R-:W-:Y:S01]  /*5270*/  USEL UR7, URZ, 0x1, UP0 ;  /* 0x00000001ff077887 */ /* 0x000fe20008000000 */
[----:B------:R-:W-:Y:S01]  /*5280*/  IMAD.U32 R8, RZ, RZ, UR6 ;  /* 0x00000006ff087e24 */ /* 0x000fe2000f8e00ff */
[----:B------:R-:W-:Y:S02]  /*5290*/  USEL UR6, UR5, URZ, UP0 ;  /* 0x000000ff05067287 */ /* 0x000fe40008000000 */
[----:B------:R-:W-:Y:S01]  /*52a0*/  VOTEU.ALL UP0, P1 ;  /* 0x0000000000ff7886 */ /* 0x000fe20000800000 */
[----:B------:R-:W-:Y:S02]  /*52b0*/  @!P1 R2UR UR19, R9 ;  /* 0x00000000091392ca */ /* 0x000fe400000e0000 */
[----:B------:R-:W-:Y:S02]  /*52c0*/  @!P1 R2UR UR18, R8 ;  /* 0x00000000081292ca */ /* 0x000fe400000e0000 */
[----:B------:R-:W-:Y:S01]  /*52d0*/  @!UP0 ULEA UR5, UR12, UR24, 0xd ;  /* 0x000000180c058291 */ /* 0x000fe2000f8e68ff */
[----:B------:R-:W-:Y:S02]  /*52e0*/  LOP3.LUT R15, R15, UR7, RZ, 0x3c, !PT ;  /* 0x000000070f0f7c12 */ /* 0x000fe4000f8e3cff */
[----:B------:R-:W-:Y:S01]  /*52f0*/  UMOV UR12, UR36 ;  /* 0x00000024000c7c82 */ /* 0x000fe20008000000 */
[----:B------:R-:W-:Y:S01]  /*5300*/  @!UP0 UIADD3 UR8, UPT, UPT, UR5, 0x200, URZ ;  /* 0x0000020005088890 */ /* 0x000fe2000fffe0ff */
[----:B------:R-:W-:Y:S01]  /*5310*/  SHF.L.U32 R0, R15, 0x1f, RZ ;  /* 0x0000001f0f007819 */ /* 0x000fe200000006ff */
[----:B------:R-:W-:Y:S01]  /*5320*/  VOTEU.ALL UP0, P1 ;  /* 0x0000000000ff7886 */ /* 0x000fe20000800000 */
[----:B------:R-:W-:Y:S06]  /*5330*/  ULEA UR5, UR6, UR24, 0x3 ;  /* 0x0000001806057291 */ /* 0x000fec000f8e18ff */
[----:B------:R1:W-:Y:S01]  /*5340*/  @!UP0 UTMALDG.3D [UR8], [UR18], desc[UR22] ;  /* 0x00001608120085b4 */ /* 0x0003e20008011000 */
[----:B------:R1:W-:Y:S01]  /*5350*/  @!P1 SYNCS.ARRIVE.TRANS64.RED.A0TR RZ, [UR4+0x40], R6 ;  /* 0x00004006ffff99a7 */ /* 0x0003e20008300404 */
[----:B------:R-:W-:Y:S01]  /*5360*/  SYNCS.ARRIVE.TRANS64.RED.A1T0 RZ, [UR20], RZ ;  /* 0x000000ffffff79a7 */ /* 0x000fe20008100414 */
[----:B------:R-:W2:Y:S02]  /*5370*/  SYNCS.PHASECHK.TRANS64.TRYWAIT P0, [UR5+0x58], R0 ;  /* 0x00005800ff0075a7 */ /* 0x000ea40008001105 */
[----:B-12---:R-:W-:Y:S05]  /*5380*/  @!P0 BRA `(.L_x_95) ;  /* 0x0000003800d08947 */ /* 0x006fea0003800000 */
.L_x_170:
[----:B------:R-:W-:Y:S01]  /*5390*/  UIADD3 UR9, UPT, UPT, UR5, 0x40, URZ ;  /* 0x0000004005097890 */ /* 0x000fe2000fffe0ff */
[----:B------:R-:W-:Y:S01]  /*53a0*/  @!P1 IADD3 R6, P0, PT, R16, 0x580, RZ ;  /* 0x0000058010069810 */ /* 0x000fe20007f1e0ff */
[----:B------:R-:W-:Y:S01]  /*53b0*/  UPLOP3.LUT UP3, UPT, UPT, UPT, UPT, 0x80, 0x8 ;  /* 0x000000000008789c */ /* 0x000fe20003f6f070 */
[----:B------:R-:W-:Y:S01]  /*53c0*/  R2UR UR23, R86 ;  /* 0x00000000561772ca */ /* 0x000fe200000e0000 */
[----:B------:R-:W-:Y:S01]  /*53d0*/  UMOV UR20, 0x0 ;  /* 0x0000000000147882 */ /* 0x000fe20000000000 */
[----:B------:R-:W-:Y:S01]  /*53e0*/  @!P1 R2UR UR7, R6 ;  /* 0x00000000060792ca */ /* 0x000fe200000e0000 */
[----:B-1----:R-:W-:Y:S01]  /*53f0*/  @!P1 IMAD.X R0, RZ, RZ, R17, P0 ;  /* 0x000000ffff009224 */ /* 0x002fe200000e0611 */
[----:B------:R-:W-:Y:S01]  /*5400*/  UMOV UR21, 0x10000000 ;  /* 0x1000000000157882 */ /* 0x000fe20000000000 */
[----:B------:R-:W-:Y:S01]  /*5410*/  UMOV UR12, UR36 ;  /* 0x00000024000c7c82 */ /* 0x000fe20008000000 */
[----:B------:R-:W-:Y:S01]  /*5420*/  VOTEU.ALL UP0, P1 ;  /* 0x0000000000ff7886 */ /* 0x000fe20000800000 */
[----:B------:R-:W-:Y:S01]  /*5430*/  R2UR UR22, R87 ;  /* 0x00000000571672ca */ /* 0x000fe200000e0000 */
[----:B------:R-:W-:Y:S01]  /*5440*/  UMOV UR36, UR27 ;  /* 0x0000001b00247c82 */ /* 0x000fe20008000000 */
[----:B------:R-:W-:Y:S02]  /*5450*/  @!P1 R2UR UR4, R0 ;  /* 0x00000000000492ca */ /* 0x000fe400000e0000 */
[----:B------:R-:W-:Y:S01]  /*5460*/  @!UP0 UIADD3 UR10, UPT, UPT, UR10, 0x20, URZ ;  /* 0x000000200a0a8890 */ /* 0x000fe2000fffe0ff */
[C---:B------:R-:W-:Y:S01]  /*5470*/  ISETP.NE.AND P0, PT, R14.reuse, 0x2, PT ;  /* 0x000000020e00780c */ /* 0x040fe20003f05270 */
[----:B------:R-:W-:Y:S02]  /*5480*/  UIADD3 UR26, UPT, UPT, UR13, UR23, URZ ;  /* 0x000000170d1a7290 */ /* 0x000fe4000fffe0ff */
[----:B------:R-:W-:Y:S01]  /*5490*/  IMAD.U32 R8, RZ, RZ, UR7 ;  /* 0x00000007ff087e24 */ /* 0x000fe2000f8e00ff */
[----:B------:R-:W-:Y:S02]  /*54a0*/  SEL R0, RZ, 0x1, P0 ;  /* 0x00000001ff007807 */ /* 0x000fe40000000000 */
[----:B------:R-:W-:Y:S02]  /*54b0*/  SEL R14, R14, RZ, P0 ;  /* 0x000000ff0e0e7207 */ /* 0x000fe40000000000 */
[----:B------:R-:W-:Y:S01]  /*54c0*/  @!P1 R2UR UR18, R8 ;  /* 0x00000000081292ca */ /* 0x000fe200000e0000 */
[----:B------:R-:W-:Y:S01]  /*54d0*/  UIADD3 UR25, UPT, UPT, UR14, UR22, URZ ;  /* 0x000000160e197290 */ /* 0x000fe2000fffe0ff */
[----:B------:R-:W-:Y:S01]  /*54e0*/  IMAD.U32 R9, RZ, RZ, UR4 ;  /* 0x00000004ff097e24 */ /* 0x000fe2000f8e00ff */
[----:B------:R-:W-:Y:S01]  /*54f0*/  @!UP0 ULEA UR4, UR6, UR24, 0xd ;  /* 0x0000001806048291 */ /* 0x000fe2000f8e68ff */
[----:B------:R-:W-:Y:S03]  /*5500*/  LOP3.LUT R13, R13, R0, RZ, 0x3c, !PT ;  /* 0x000000000d0d7212 */ /* 0x000fe600078e3cff */
[----:B------:R-:W-:Y:S01]  /*5510*/  @!P1 R2UR UR19, R9 ;  /* 0x00000000091392ca */ /* 0x000fe200000e0000 */
[----:B------:R-:W-:Y:S01]  /*5520*/  @!UP0 UIADD3 UR8, UPT, UPT, UR4, 0x200, URZ ;  /* 0x0000020004088890 */ /* 0x000fe2000fffe0ff */
[----:B------:R-:W-:Y:S01]  /*5530*/  VOTEU.ALL UP0, P1 ;  /* 0x0000000000ff7886 */ /* 0x000fe20000800000 */
[----:B------:R-:W-:Y:S10]  /*5540*/  UPRMT UR4, UR55, 0x654, UR9 ;  /* 0x0000065437047896 */ /* 0x000ff40008000009 */
[----:B------:R1:W-:Y:S01]  /*5550*/  @!UP0 UTMALDG.3D [UR8], [UR18], desc[UR20] ;  /* 0x00001408120085b4 */ /* 0x0003e20008011000 */
[----:B------:R3:W-:Y:S01]  /*5560*/  @!P1 SYNCS.ARRIVE.TRANS64.RED.A0TR RZ, [UR5+0x40], R7 ;  /* 0x00004007ffff99a7 */ /* 0x0007e20008300405 */
[----:B------:R-:W-:Y:S01]  /*5570*/  SYNCS.ARRIVE.TRANS64.RED.A1T0 RZ, [UR4], RZ ;  /* 0x000000ffffff79a7 */ /* 0x000fe20008100404 */
[----:B------:R-:W-:Y:S04]  /*5580*/  UIADD3 UR4, UPT, UPT, UR6, 0x1, URZ ;  /* 0x0000000106047890 */ /* 0x000fe8000fffe0ff */
[----:B------:R-:W-:Y:S04]  /*5590*/  UISETP.NE.AND UP0, UPT, UR4, 0x3, UPT ;  /* 0x000000030400788c */ /* 0x000fe8000bf05270 */
[----:B------:R-:W-:Y:S06]  /*55a0*/  USEL UR5, URZ, 0x1, UP0 ;  /* 0x00000001ff057887 */ /* 0x000fec0008000000 */
[----:B------:R-:W-:Y:S01]  /*55b0*/  LOP3.LUT R15, R15, UR5, RZ, 0x3c, !PT ;  /* 0x000000050f0f7c12 */ /* 0x000fe2000f8e3cff */
[----:B-1----:R-:W-:Y:S01]  /*55c0*/  USEL UR12, UR4, URZ, UP0 ;  /* 0x000000ff040c7287 */ /* 0x002fe20008000000 */
[----:B------:R-:W-:Y:S11]  /*55d0*/  BRA.U UP1, `(.L_x_96) ;  /* 0xfffffff101f07547 */ /* 0x000ff6000b83ffff */
[----:B------:R-:W-:Y:S01]  /*55e0*/  UIADD3 UR24, UPT, UPT, UR24, 0x58, URZ ;  /* 0x0000005818187890 */ /* 0x000fe2000fffe0ff */
[----:B----4-:R-:W-:-:S03]  /*55f0*/  SHF.L.U32 R3, R15, 0x1f, RZ ;  /* 0x0000001f0f037819 */ /* 0x010fc600000006ff */
[----:B------:R-:W-:-:S09]  /*5600*/  ULEA UR4, UR12, UR24, 0x3 ;  /* 0x000000180c047291 */ /* 0x000fd2000f8e18ff */
[----:B------:R-:W1:Y:S02]  /*5610*/  SYNCS.PHASECHK.TRANS64.TRYWAIT P0, [UR4], R3 ;  /* 0x00000003ff0075a7 */ /* 0x000e640008001104 */
[----:B-1----:R-:W-:Y:S05]  /*5620*/  @!P0 BRA `(.L_x_97) ;  /* 0x0000003800408947 */ /* 0x002fea0003800000 */
.L_x_172:
        /* <DEDUP_REMOVED lines=9> */
.L_x_174:
        /* <DEDUP_REMOVED lines=8> */
.L_x_99:
[----:B-1----:R1:W2:Y:S02]  /*5740*/  SYNCS.PHASECHK.TRANS64.TRYWAIT P0, [R0+URZ], R3 ;  /* 0x00000003000075a7 */ /* 0x0022a400080011ff */
[----:B--2---:R-:W-:Y:S05]  /*5750*/  @!P0 NANOSLEEP.SYNCS 0x989680 ;  /* 0x009896800000895d */ /* 0x004fea0003900000 */
[----:B------:R-:W2:Y:S02]  /*5760*/  @!P0 SYNCS.PHASECHK.TRANS64 P0, [R0+URZ], R3 ;  /* 0x00000003000085a7 */ /* 0x000ea400080010ff */
[----:B--2---:R-:W-:Y:S05]  /*5770*/  @P0 EXIT ;  /* 0x000000000000094d */ /* 0x004fea0003800000 */
[----:B------:R-:W-:Y:S05]  /*5780*/  BRA `(.L_x_99) ;  /* 0xfffffffc00ec7947 */ /* 0x000fea000383ffff */
.L_x_87:
[----:B------:R-:W-:-:S06]  /*5790*/  UISETP.GE.AND UP0, UPT, UR18, 0x4, UPT ;  /* 0x000000041200788c */ /* 0x000fcc000bf06270 */
[----:B------:R-:W-:-:S13]  /*57a0*/  PLOP3.LUT P0, PT, PT, PT, UP0, 0x80, 0x8 ;  /* 0x000000000008781c */ /* 0x000fda0003f0f008 */
[----:B------:R-:W-:Y:S05]  /*57b0*/  @!P0 EXIT ;  /* 0x000000000000894d */ /* 0x000fea0003800000 */
[----:B------:R-:W-:Y:S01]  /*57c0*/  BAR.SYNC.DEFER_BLOCKING 0x6, 0xa0 ;  /* 0x0182800000007b1d */ /* 0x000fe20000010000 */
[C---:B------:R-:W-:Y:S01]  /*57d0*/  IMAD.SHL.U32 R2, R92.reuse, 0x20, RZ ;  /* 0x000000205c027824 */ /* 0x040fe200078e00ff */
[C---:B------:R-:W-:Y:S01]  /*57e0*/  LOP3.LUT R93, R92.reuse, 0x2, RZ, 0xc0, !PT ;  /* 0x000000025c5d7812 */ /* 0x040fe200078ec0ff */
[C---:B------:R-:W-:Y:S01]  /*57f0*/  IMAD.SHL.U32 R97, R92.reuse, 0x4, RZ ;  /* 0x000000045c617824 */ /* 0x040fe200078e00ff */
[C---:B------:R-:W-:Y:S01]  /*5800*/  LOP3.LUT R98, R92.reuse, 0x60, RZ, 0xc0, !PT ;  /* 0x000000605c627812 */ /* 0x040fe200078ec0ff */
[----:B------:R-:W-:Y:S01]  /*5810*/  IMAD.U32 R37, R92, 0x10000, RZ ;  /* 0x000100005c257824 */ /* 0x000fe200078e00ff */
[----:B------:R-:W-:Y:S01]  /*5820*/  UMOV UR47, 0x400 ;  /* 0x00000400002f7882 */ /* 0x000fe20000000000 */
[----:B------:R-:W1:Y:S01]  /*5830*/  LDCU.64 UR4, c[0x0][0x890] ;  /* 0x00011200ff0477ac */ /* 0x000e620008000a00 */
[----:B------:R-:W2:Y:S01]  /*5840*/  LDC.64 R78, c[0x0][0x8b0] ;  /* 0x00022c00ff4e7b82 */ /* 0x000ea20000000a00 */
[----:B------:R-:W-:Y:S01]  /*5850*/  LOP3.LUT R4, R2, 0xc0, RZ, 0xc0, !PT ;  /* 0x000000c002047812 */ /* 0x000fe200078ec0ff */
[----:B------:R-:W-:Y:S01]  /*5860*/  HFMA2 R36, -RZ, RZ, 0, 0 ;  /* 0x00000000ff247431 */ /* 0x000fe200000001ff */
[----:B------:R-:W-:Y:S01]  /*5870*/  ULEA UR47, UR55, UR47, 0x18 ;  /* 0x0000002f372f7291 */ /* 0x000fe2000f8ec0ff */
[----:B------:R-:W-:-:S02]  /*5880*/  LOP3.LUT R92, R92, 0x4, RZ, 0xc0, !PT ;  /* 0x000000045c5c7812 */ /* 0x000fc400078ec0ff */
[----:B------:R-:W-:Y:S02]  /*5890*/  CS2R R94, SRZ ;  /* 0x00000000005e7805 */ /* 0x000fe4000001ff00 */
[----:B------:R-:W-:Y:S01]  /*58a0*/  LOP3.LUT R97, R4, 0x18, R97, 0xf8, !PT ;  /* 0x0000001804617812 */ /* 0x000fe200078ef861 */
[----:B------:R-:W-:Y:S01]  /*58b0*/  IMAD.MOV.U32 R91, RZ, RZ, RZ ;  /* 0x000000ffff5b7224 */ /* 0x000fe200078e00ff */
[----:B------:R-:W3:Y:S01]  /*58c0*/  LDC.64 R76, c[0x0][0x8a8] ;  /* 0x00022a00ff4c7b82 */ /* 0x000ee20000000a00 */
[----:B------:R-:W-:Y:S01]  /*58d0*/  LOP3.LUT R37, R37, 0x600000, RZ, 0xc0, !PT ;  /* 0x0060000025257812 */ /* 0x000fe200078ec0ff */
[----:B------:R-:W-:Y:S01]  /*58e0*/  IMAD.MOV R93, RZ, RZ, -R93 ;  /* 0x000000ffff5d7224 */ /* 0x000fe200078e0a5d */
[C---:B------:R-:W-:Y:S01]  /*58f0*/  IADD3 R96, PT, PT, -R92.reuse, 0x2, RZ ;  /* 0x000000025c607810 */ /* 0x040fe20007ffe1ff */
[----:B------:R-:W4:Y:S01]  /*5900*/  LDCU UR63, c[0x0][0x370] ;  /* 0x00006e00ff3f77ac */ /* 0x000f220008000800 */
[----:B------:R-:W-:Y:S02]  /*5910*/  LOP3.LUT R97, R97, 0xf20, R2, 0xf8, !PT ;  /* 0x00000f2061617812 */ /* 0x000fe400078ef802 */
[----:B------:R-:W-:Y:S01]  /*5920*/  IADD3 R92, PT, PT, -R92, RZ, RZ ;  /* 0x000000ff5c5c7210 */ /* 0x000fe20007ffe1ff */
[----:B------:R-:W4:Y:S01]  /*5930*/  LDS R0, [UR47+0x130] ;  /* 0x0001302fff007984 */ /* 0x000f220008000800 */
[----:B-1----:R-:W-:Y:S01]  /*5940*/  IMAD.U32 R100, RZ, RZ, UR4 ;  /* 0x00000004ff647e24 */ /* 0x002fe2000f8e00ff */
[----:B------:R-:W-:Y:S01]  /*5950*/  UIADD3 UR4, UPT, UPT, UR47, 0x200, URZ ;  /* 0x000002002f047890 */ /* 0x000fe2000fffe0ff */
[----:B------:R-:W-:Y:S01]  /*5960*/  IMAD.U32 R99, RZ, RZ, UR5 ;  /* 0x00000005ff637e24 */ /* 0x000fe2000f8e00ff */
[----:B------:R-:W-:Y:S01]  /*5970*/  UMOV UR54, 0x1 ;  /* 0x0000000100367882 */ /* 0x000fe20000000000 */
[----:B------:R-:W-:Y:S01]  /*5980*/  IMAD.SHL.U32 R96, R96, 0x10, RZ ;  /* 0x0000001060607824 */ /* 0x000fe200078e00ff */
[----:B------:R-:W-:Y:S01]  /*5990*/  UMOV UR46, URZ ;  /* 0x000000ff002e7c82 */ /* 0x000fe20008000000 */
[----:B------:R-:W1:Y:S01]  /*59a0*/  LDCU UR43, c[0x0][0xb0c] ;  /* 0x00016180ff2b77ac */ /* 0x000e620008000800 */
[----:B------:R-:W-:Y:S01]  /*59b0*/  IMAD.U32 R102, RZ, RZ, UR4 ;  /* 0x00000004ff667e24 */ /* 0x000fe2000f8e00ff */
[----:B------:R-:W-:Y:S01]  /*59c0*/  LEA R97, R97, UR4, 0x1 ;  /* 0x0000000461617c11 */ /* 0x000fe2000f8e08ff */
[----:B------:R-:W1:Y:S01]  /*59d0*/  LDCU UR39, c[0x0][0xb30] ;  /* 0x00016600ff2777ac */ /* 0x000e620008000800 */
[----:B------:R-:W1:Y:S01]  /*59e0*/  LDCU.64 UR60, c[0x0][0x888] ;  /* 0x00011100ff3c77ac */ /* 0x000e620008000a00 */
[----:B------:R-:W1:Y:S01]  /*59f0*/  LDCU.64 UR40, c[0x0][0xb28] ;  /* 0x00016500ff2877ac */ /* 0x000e620008000a00 */
[----:B------:R-:W1:Y:S01]  /*5a00*/  LDCU.128 UR56, c[0x0][0xb10] ;  /* 0x00016200ff3877ac */ /* 0x000e620008000c00 */
[----:B------:R-:W1:Y:S01]  /*5a10*/  LDCU UR62, c[0x0][0x374] ;  /* 0x00006e80ff3e77ac */ /* 0x000e620008000800 */
[----:B------:R-:W-:Y:S01]  /*5a20*/  UMOV UR53, URZ ;  /* 0x000000ff00357c82 */ /* 0x000fe20008000000 */
[----:B------:R-:W-:Y:S01]  /*5a30*/  UMOV UR52, URZ ;  /* 0x000000ff00347c82 */ /* 0x000fe20008000000 */
[----:B-1234-:R-:W-:-:S07]  /*5a40*/  IMAD.IADD R37, R0, 0x1, R37 ;  /* 0x0000000100257824 */ /* 0x01efce00078e0225 */
.L_x_130:
[C---:B------:R-:W-:Y:S02]  /*5a50*/  LEA R0, R91.reuse, UR47, 0x3 ;  /* 0x0000002f5b007c11 */ /* 0x040fe4000f8e18ff */
[----:B------:R-:W-:Y:S02]  /*5a60*/  SHF.L.U32 R3, R94, 0x1f, RZ ;  /* 0x0000001f5e037819 */ /* 0x000fe400000006ff */
[----:B------:R-:W-:Y:S02]  /*5a70*/  LEA R5, R91, UR47, 0x4 ;  /* 0x0000002f5b057c11 */ /* 0x000fe4000f8e20ff */
[----:B-1----:R-:W1:Y:S02]  /*5a80*/  SYNCS.PHASECHK.TRANS64.TRYWAIT P0, [R0+URZ+0x80], R3 ;  /* 0x00008003000075a7 */ /* 0x002e6400080011ff */
[----:B-1----:R-:W-:Y:S05]  /*5a90*/  @!P0 BRA `(.L_x_100) ;  /* 0x0000003400548947 */ /* 0x002fea0003800000 */
.L_x_175:
[----:B------:R-:W-:Y:S01]  /*5aa0*/  R2UR UR7, R101 ;  /* 0x00000000650772ca */ /* 0x000fe200000e0000 */
[----:B------:R-:W2:Y:S01]  /*5ab0*/  LDS.128 R4, [R5+0x110] ;  /* 0x0001100005047984 */ /* 0x000ea20000000c00 */
[----:B-1----:R-:W-:Y:S01]  /*5ac0*/  VIADD R0, R0, 0x90 ;  /* 0x0000009000007836 */ /* 0x002fe20000000000 */
[----:B------:R-:W-:Y:S04]  /*5ad0*/  UISETP.GE.AND UP0, UPT, UR42, 0x1, UPT ;  /* 0x000000012a00788c */ /* 0x000fe8000bf06270 */
[----:B------:R-:W-:Y:S01]  /*5ae0*/  PRMT R0, RZ, 0x654, R0 ;  /* 0x00000654ff007816 */ /* 0x000fe20000000000 */
[----:B------:R-:W-:Y:S01]  /*5af0*/  @!PT LDS RZ, [RZ] ;  /* 0x00000000fffff984 */ /* 0x000fe20000000800 */
[----:B------:R-:W-:Y:S01]  /*5b00*/  @!PT LDS RZ, [RZ] ;  /* 0x00000000fffff984 */ /* 0x000fe20000000800 */
[----:B------:R-:W-:Y:S01]  /*5b10*/  @!PT LDS RZ, [RZ] ;  /* 0x00000000fffff984 */ /* 0x000fe20000000800 */
[----:B------:R-:W-:Y:S01]  /*5b20*/  @!PT LDS RZ, [RZ] ;  /* 0x00000000fffff984 */ /* 0x000fe20000000800 */
[----:B------:R1:W-:Y:S06]  /*5b30*/  MEMBAR.ALL.CTA ;  /* 0x0000000000007992 */ /* 0x0003ec0000008000 */
[----:B-1----:R-:W1:Y:S02]  /*5b40*/  FENCE.VIEW.ASYNC.S ;  /* 0x00000000000073c6 */ /* 0x002e640000000000 */
[----:B-1----:R1:W-:Y:S01]  /*5b50*/  SYNCS.ARRIVE.TRANS64.RED.A1T0 RZ, [R0+URZ], RZ ;  /* 0x000000ff00ff79a7 */ /* 0x0023e200081004ff */
[----:B--2---:R-:W-:Y:S11]  /*5b60*/  LOP3.LUT P0, RZ, R6, 0x1, RZ, 0xc0, !PT ;  /* 0x0000000106ff7812 */ /* 0x004ff6000780c0ff */
[----:B------:R-:W-:Y:S02]  /*5b70*/  @!UPT UIADD3 URZ, UPT, UPT, URZ, URZ, URZ ;  /* 0x000000fffffff290 */ /* 0x000fe4000fffe0ff */
[----:B------:R-:W-:Y:S01]  /*5b80*/  VOTEU.ANY UP1, P0 ;  /* 0x0000000000ff7886 */ /* 0x000fe20000020100 */
[----:B------:R-:W-:Y:S01]  /*5b90*/  PLOP3.LUT P0, PT, PT, PT, UP1, 0x80, 0x8 ;  /* 0x000000000008781c */ /* 0x000fe20003f0f018 */
[----:B------:R-:W-:Y:S06]  /*5ba0*/  UP2UR UR4, UPR, URZ, 0x2 ;  /* 0x00000002ff047883 */ /* 0x000fec0008000000 */
[----:B------:R-:W-:Y:S06]  /*5bb0*/  IMAD.U32 R103, RZ, RZ, UR4 ;  /* 0x00000004ff677e24 */ /* 0x000fec000f8e00ff */
[----:B------:R-:W-:Y:S02]  /*5bc0*/  @P0 SHF.R.U32.HI R2, RZ, 0x10, R5 ;  /* 0x00000010ff020819 */ /* 0x000fe40000011605 */
[----:B------:R-:W-:Y:S02]  /*5bd0*/  @P0 MOV R3, R4 ;  /* 0x0000000400030202 */ /* 0x000fe40000000f00 */
[----:B------:R-:W-:Y:S02]  /*5be0*/  @P0 R2UR UR4, R2 ;  /* 0x00000000020402ca */ /* 0x000fe400000e0000 */
[----:B------:R-:W-:Y:S02]  /*5bf0*/  @P0 LOP3.LUT R4, R5, 0xffff, RZ, 0xc0, !PT ;  /* 0x0000ffff05040812 */ /* 0x000fe400078ec0ff */
[----:B------:R-:W-:Y:S02]  /*5c00*/  @P0 R2UR UR6, R3 ;  /* 0x00000000030602ca */ /* 0x000fe400000e0000 */
[----:B------:R-:W-:Y:S07]  /*5c10*/  @P0 R2UR UR5, R4 ;  /* 0x00000000040502ca */ /* 0x000fee00000e0000 */
[----:B------:R-:W-:Y:S02]  /*5c20*/  @UP1 UMOV UR7, UR4 ;  /* 0x0000000400071c82 */ /* 0x000fe40008000000 */
[----:B------:R-:W-:Y:S02]  /*5c30*/  IMAD.U32 R101, RZ, RZ, UR7 ;  /* 0x00000007ff657e24 */ /* 0x000fe4000f8e00ff */
[----:B------:R-:W-:Y:S02]  /*5c40*/  @UP1 UMOV UR38, UR6 ;  /* 0x0000000600261c82 */ /* 0x000fe40008000000 */
[----:B------:R-:W-:Y:S01]  /*5c50*/  @UP1 UMOV UR37, UR5 ;  /* 0x0000000500251c82 */ /* 0x000fe20008000000 */
[----:B-1----:R-:W-:Y:S05]  /*5c60*/  BRA.U !UP0, `(.L_x_101) ;  /* 0x0000000108cc7547 */ /* 0x002fea000b800000 */
[----:B------:R-:W1:Y:S01]  /*5c70*/  LDCU UR12, c[0x0][0xb20] ;  /* 0x00016400ff0c77ac */ /* 0x000e620008000800 */
[----:B------:R-:W-:Y:S02]  /*5c80*/  UIMAD.WIDE.U32 UR4, UR62, UR59, URZ ;  /* 0x0000003b3e0472a5 */ /* 0x000fe4000f8e00ff */
[----:B------:R-:W-:Y:S02]  /*5c90*/  UIMAD.WIDE.U32 UR6, UR63, UR56, URZ ;  /* 0x000000383f0672a5 */ /* 0x000fe4000f8e00ff */
[----:B------:R-:W-:Y:S02]  /*5ca0*/  UISETP.NE.AND UP0, UPT, UR58, 0x1, UPT ;  /* 0x000000013a00788c */ /* 0x000fe4000bf05270 */
[----:B------:R-:W-:Y:S02]  /*5cb0*/  UIMAD.WIDE.U32 UR8, UR37, UR59, URZ ;  /* 0x0000003b250872a5 */ /* 0x000fe4000f8e00ff */
[----:B------:R-:W-:Y:S02]  /*5cc0*/  UIMAD.WIDE.U32 UR10, UR38, UR56, URZ ;  /* 0x00000038260a72a5 */ /* 0x000fe4000f8e00ff */
[----:B------:R-:W-:Y:S02]  /*5cd0*/  UISETP.NE.AND UP1, UPT, UR43, 0x1, UPT ;  /* 0x000000012b00788c */ /* 0x000fe4000bf25270 */
[----:B------:R-:W-:Y:S01]  /*5ce0*/  UISETP.NE.AND UP2, UPT, UR42, 0x1, UPT ;  /* 0x000000012a00788c */ /* 0x000fe2000bf45270 */
[----:B------:R-:W-:Y:S02]  /*5cf0*/  UMOV UR4, UR5 ;  /* 0x0000000500047c82 */ /* 0x000fe40008000000 */
[----:B-1----:R-:W-:Y:S03]  /*5d00*/  USHF.R.U32.HI UR5, URZ, UR12, UR4 ;  /* 0x0000000cff057299 */ /* 0x002fe60008011604 */
[----:B------:R-:W-:Y:S02]  /*5d10*/  UMOV UR4, UR7 ;  /* 0x0000000700047c82 */ /* 0x000fe40008000000 */
[----:B------:R-:W-:Y:S02]  /*5d20*/  USHF.R.U32.HI UR7, URZ, UR57, UR4 ;  /* 0x00000039ff077299 */ /* 0x000fe40008011604 */
[----:B------:R-:W-:Y:S02]  /*5d30*/  USEL UR4, UR62, UR5, !UP0 ;  /* 0x000000053e047287 */ /* 0x000fe4000c000000 */
[----:B------:R-:W-:Y:S01]  /*5d40*/  USEL UR7, UR63, UR7, !UP1 ;  /* 0x000000073f077287 */ /* 0x000fe2000c800000 */
[----:B------:R-:W-:Y:S01]  /*5d50*/  UMOV UR5, UR9 ;  /* 0x0000000900057c82 */ /* 0x000fe20008000000 */
[----:B------:R-:W-:Y:S02]  /*5d60*/  UIMAD.WIDE.U32 UR8, UR4, UR40, URZ ;  /* 0x00000028040872a5 */ /* 0x000fe4000f8e00ff */
[----:B------:R-:W-:Y:S03]  /*5d70*/  USHF.R.U32.HI UR6, URZ, UR12, UR5 ;  /* 0x0000000cff067299 */ /* 0x000fe60008011605 */
[----:B------:R-:W-:Y:S01]  /*5d80*/  UMOV UR5, UR11 ;  /* 0x0000000b00057c82 */ /* 0x000fe20008000000 */
[----:B------:R-:W-:Y:S02]  /*5d90*/  UIMAD.WIDE.U32 UR10, UR7, UR40, URZ ;  /* 0x00000028070a72a5 */ /* 0x000fe4000f8e00ff */
[----:B------:R-:W-:Y:S02]  /*5da0*/  USHF.R.U32.HI UR12, URZ, UR57, UR5 ;  /* 0x00000039ff0c7299 */ /* 0x000fe40008011605 */
[----:B------:R-:W-:Y:S01]  /*5db0*/  USEL UR6, UR37, UR6, !UP0 ;  /* 0x0000000625067287 */ /* 0x000fe2000c000000 */
[----:B------:R-:W-:Y:S02]  /*5dc0*/  UMOV UR5, UR9 ;  /* 0x0000000900057c82 */ /* 0x000fe40008000000 */
[----:B------:R-:W-:Y:S01]  /*5dd0*/  UMOV UR10, UR11 ;  /* 0x0000000b000a7c82 */ /* 0x000fe20008000000 */
[----:B------:R-:W-:Y:S02]  /*5de0*/  @UP2 USHF.R.U32.HI UR4, URZ, UR41, UR5 ;  /* 0x00000029ff042299 */ /* 0x000fe40008011605 */
[----:B------:R-:W-:Y:S02]  /*5df0*/  @UP2 USHF.R.U32.HI UR7, URZ, UR41, UR10 ;  /* 0x00000029ff072299 */ /* 0x000fe4000801160a */
[----:B------:R-:W-:Y:S02]  /*5e00*/  UIMAD UR4, UR42, UR4, URZ ;  /* 0x000000042a0472a4 */ /* 0x000fe4000f8e02ff */
[----:B------:R-:W-:Y:S02]  /*5e10*/  UIMAD.WIDE.U32 UR10, UR6, UR40, URZ ;  /* 0x00000028060a72a5 */ /* 0x000fe4000f8e00ff */
[----:B------:R-:W-:Y:S02]  /*5e20*/  USEL UR5, UR38, UR12, !UP1 ;  /* 0x0000000c26057287 */ /* 0x000fe4000c800000 */
[----:B------:R-:W-:Y:S02]  /*5e30*/  UIMAD UR8, UR42, UR7, URZ ;  /* 0x000000072a0872a4 */ /* 0x000fe4000f8e02ff */
[----:B------:R-:W-:Y:S03]  /*5e40*/  UISETP.GE.AND UP0, UPT, UR6, UR4, UPT ;  /* 0x000000040600728c */ /* 0x000fe6000bf06270 */
[----:B------:R-:W-:Y:S01]  /*5e50*/  UMOV UR4, UR11 ;  /* 0x0000000b00047c82 */ /* 0x000fe20008000000 */
[----:B------:R-:W-:Y:S02]  /*5e60*/  UISETP.GE.OR UP0, UPT, UR5, UR8, UP0 ;  /* 0x000000080500728c */ /* 0x000fe40008706670 */
[----:B------:R-:W-:Y:S02]  /*5e70*/  USHF.R.U32.HI UR4, URZ, UR41, UR4 ;  /* 0x00000029ff047299 */ /* 0x000fe40008011604 */
[----:B------:R-:W-:Y:S02]  /*5e80*/  UIMAD.WIDE.U32 UR8, UR5, UR40, URZ ;  /* 0x00000028050872a5 */ /* 0x000fe4000f8e00ff */
[----:B------:R-:W-:Y:S02]  /*5e90*/  USEL UR11, UR6, UR4, !UP2 ;  /* 0x00000004060b7287 */ /* 0x000fe4000d000000 */
[----:B------:R-:W-:Y:S02]  /*5ea0*/  UIADD3 UR8, UPT, UPT, -UR5, URZ, URZ ;  /* 0x000000ff05087290 */ /* 0x000fe4000fffe1ff */
[----:B------:R-:W-:Y:S01]  /*5eb0*/  UIADD3 UR10, UPT, UPT, -UR11, URZ, URZ ;  /* 0x000000ff0b0a7290 */ /* 0x000fe2000fffe1ff */
[----:B------:R-:W-:Y:S01]  /*5ec0*/  @!UP0 UMOV UR4, UR9 ;  /* 0x0000000900048c82 */ /* 0x000fe20008000000 */
[----:B------:R-:W-:Y:S02]  /*5ed0*/  UIADD3 UR9, UPT, UPT, -UR6, URZ, URZ ;  /* 0x000000ff06097290 */ /* 0x000fe4000fffe1ff */
[----:B------:R-:W-:Y:S02]  /*5ee0*/  @!UP0 USHF.R.U32.HI UR4, URZ, UR41, UR4 ;  /* 0x00000029ff048299 */ /* 0x000fe40008011604 */
[----:B------:R-:W-:Y:S02]  /*5ef0*/  UIMAD UR10, UR42, UR10, UR6 ;  /* 0x0000000a2a0a72a4 */ /* 0x000fe4000f8e0206 */
[----:B------:R-:W-:Y:S04]  /*5f00*/  @!UP0 USEL UR4, UR5, UR4, !UP2 ;  /* 0x0000000405048287 */ /* 0x000fe8000d000000 */
[----:B------:R-:W-:Y:S02]  /*5f10*/  @!UP0 UIMAD UR10, UR7, UR10, UR4 ;  /* 0x0000000a070a82a4 */ /* 0x000fe4000f8e0204 */
[----:B------:R-:W-:Y:S02]  /*5f20*/  @!UP0 UIADD3 UR11, UPT, UPT, UR11, -UR4, URZ ;  /* 0x800000040b0b8290 */ /* 0x000fe4000fffe0ff */
[----:B------:R-:W-:Y:S02]  /*5f30*/  UIMAD UR7, UR43, UR8, UR38 ;  /* 0x000000082b0772a4 */ /* 0x000fe4000f8e0226 */
[----:B------:R-:W-:Y:S02]  /*5f40*/  @!UP0 UIMAD UR6, UR11, UR42, UR5 ;  /* 0x0000002a0b0682a4 */ /* 0x000fe4000f8e0205 */
[----:B------:R-:W-:Y:S01]  /*5f50*/  UIMAD UR4, UR58, UR9, UR37 ;  /* 0x000000093a0472a4 */ /* 0x000fe2000f8e0225 */
[----:B------:R-:W-:Y:S02]  /*5f60*/  @!UP0 UMOV UR5, UR10 ;  /* 0x0000000a00058c82 */ /* 0x000fe40008000000 */
[----:B------:R-:W-:Y:S02]  /*5f70*/  UIMAD UR38, UR5, UR43, UR7 ;  /* 0x0000002b052672a4 */ /* 0x000fe4000f8e0207 */
[----:B------:R-:W-:Y:S11]  /*5f80*/  UIMAD UR37, UR6, UR58, UR4 ;  /* 0x0000003a062572a4 */ /* 0x000ff6000f8e0204 */
[----:B------:R-:W-:Y:S01]  /*5f90*/  @!UPT UIADD3 URZ, UPT, UPT, URZ, URZ, URZ ;  /* 0x000000fffffff290 */ /* 0x000fe2000fffe0ff */
.L_x_101:
[----:B------:R-:W-:Y:S01]  /*5fa0*/  UISETP.NE.AND UP0, UPT, UR39, 0x1, UPT ;  /* 0x000000012700788c */ /* 0x000fe2000bf05270 */
[----:B------:R-:W-:Y:S01]  /*5fb0*/  R2UR UR11, R102 ;  /* 0x00000000660b72ca */ /* 0x000fe200000e0000 */
[----:B------:R-:W-:Y:S01]  /*5fc0*/  USHF.L.U32 UR50, UR25, 0x7, URZ ;  /* 0x0000000719327899 */ /* 0x000fe200080006ff */
[----:B------:R-:W-:Y:S01]  /*5fd0*/  IADD3 R91, PT, PT, R91, 0x1, RZ ;  /* 0x000000015b5b7810 */ /* 0x000fe20007ffe0ff */
[----:B------:R-:W-:Y:S07]  /*5fe0*/  USHF.L.U32 UR49, UR26, 0x6, URZ ;  /* 0x000000061a317899 */ /* 0x000fee00080006ff */
[----:B------:R-:W1:Y:S01]  /*5ff0*/  @!UP0 LDCU.128 UR12, c[0x0][0xb10] ;  /* 0x00016200ff0c87ac */ /* 0x000e620008000c00 */
[----:B------:R-:W2:Y:S01]  /*6000*/  @!UP0 LDCU UR5, c[0x0][0xb0c] ;  /* 0x00016180ff0587ac */ /* 0x000ea20008000800 */
[----:B------:R-:W3:Y:S01]  /*6010*/  @!UP0 LDCU UR10, c[0x0][0xb20] ;  /* 0x00016400ff0a87ac */ /* 0x000ee20008000800 */
[----:B-1----:R-:W-:Y:S02]  /*6020*/  UIMAD.WIDE.U32 UR8, UR38, UR12, URZ ;  /* 0x0000000c260872a5 */ /* 0x002fe4000f8e00ff */
[----:B------:R-:W-:Y:S02]  /*6030*/  UIMAD.WIDE.U32 UR6, UR37, UR15, URZ ;  /* 0x0000000f250672a5 */ /* 0x000fe4000f8e00ff */
[----:B------:R-:W-:Y:S03]  /*6040*/  @!UP0 UISETP.NE.AND UP1, UPT, UR14, 0x1, UPT ;  /* 0x000000010e00888c */ /* 0x000fe6000bf25270 */
[----:B------:R-:W-:Y:S01]  /*6050*/  @!UP0 UMOV UR4, UR9 ;  /* 0x0000000900048c82 */ /* 0x000fe20008000000 */
[----:B--2---:R-:W-:Y:S02]  /*6060*/  @!UP0 UISETP.NE.AND UP2, UPT, UR5, 0x1, UPT ;  /* 0x000000010500888c */ /* 0x004fe4000bf45270 */
[----:B------:R-:W-:Y:S01]  /*6070*/  @!UP0 USHF.R.U32.HI UR4, URZ, UR13, UR4 ;  /* 0x0000000dff048299 */ /* 0x000fe20008011604 */
[----:B------:R-:W-:Y:S02]  /*6080*/  @!UP0 UMOV UR6, UR7 ;  /* 0x0000000700068c82 */ /* 0x000fe40008000000 */
[----:B---3--:R-:W-:Y:S02]  /*6090*/  @!UP0 USHF.R.U32.HI UR6, URZ, UR10, UR6 ;  /* 0x0000000aff068299 */ /* 0x008fe40008011606 */
[----:B------:R-:W-:Y:S02]  /*60a0*/  @!UP0 USEL UR7, UR38, UR4, !UP2 ;  /* 0x0000000426078287 */ /* 0x000fe4000d000000 */
[----:B------:R-:W-:Y:S04]  /*60b0*/  @!UP0 USEL UR6, UR37, UR6, !UP1 ;  /* 0x0000000625068287 */ /* 0x000fe8000c800000 */
[----:B------:R-:W-:Y:S02]  /*60c0*/  @!UP0 UIADD3 UR4, UPT, UPT, -UR7, UR6, URZ ;  /* 0x0000000607048290 */ /* 0x000fe4000fffe1ff */
[----:B------:R-:W-:Y:S02]  /*60d0*/  @!UP0 UIADD3 UR6, UPT, UPT, UR7, -UR6, URZ ;  /* 0x8000000607068290 */ /* 0x000fe4000fffe0ff */
[----:B------:R-:W-:Y:S02]  /*60e0*/  @!UP0 UIMAD UR38, UR4, UR5, UR38 ;  /* 0x00000005042682a4 */ /* 0x000fe4000f8e0226 */
[----:B------:R-:W-:Y:S02]  /*60f0*/  @!UP0 UIMAD UR37, UR6, UR14, UR37 ;  /* 0x0000000e062582a4 */ /* 0x000fe4000f8e0225 */
[----:B------:R-:W-:Y:S09]  /*6100*/  ULOP3.LUT UP0, URZ, UR11, 0x1b0, URZ, 0xc0, !UPT ;  /* 0x000001b00bff7892 */ /* 0x000ff2000f80c0ff */
[----:B------:R-:W-:Y:S05]  /*6110*/  BRA.U !UP0, `(.L_x_102) ;  /* 0x00000001087c7547 */ /* 0x000fea000b800000 */
[----:B------:R-:W1:Y:S01]  /*6120*/  LDCU.64 UR8, c[0x4][0x80] ;  /* 0x01001000ff0877ac */ /* 0x000e620008000a00 */
[----:B------:R-:W-:Y:S01]  /*6130*/  MOV R2, 0x0 ;  /* 0x0000000000027802 */ /* 0x000fe20000000f00 */
[----:B------:R-:W-:Y:S02]  /*6140*/  HFMA2 R12, -RZ, RZ, 0, 5.9604644775390625e-08 ;  /* 0x00000001ff0c7431 */ /* 0x000fe400000001ff */
[----:B------:R-:W-:Y:S01]  /*6150*/  IMAD.MOV.U32 R8, RZ, RZ, 0x70 ;  /* 0x00000070ff087424 */ /* 0x000fe200078e00ff */
[----:B------:R2:W3:Y:S01]  /*6160*/  LDC.64 R14, c[0x4][R2] ;  /* 0x01000000020e7b82 */ /* 0x0004e20000000a00 */
[----:B------:R-:W4:Y:S01]  /*6170*/  LDCU.64 UR6, c[0x4][0x88] ;  /* 0x01001100ff0677ac */ /* 0x000f220008000a00 */
[----:B------:R-:W-:Y:S01]  /*6180*/  IMAD.MOV.U32 R13, RZ, RZ, RZ ;  /* 0x000000ffff0d7224 */ /* 0x000fe200078e00ff */
[----:B------:R-:W2:Y:S01]  /*6190*/  LDCU.64 UR4, c[0x4][0x8] ;  /* 0x01000100ff0477ac */ /* 0x000ea20008000a00 */
[----:B-1----:R-:W-:Y:S01]  /*61a0*/  MOV R5, UR9 ;  /* 0x0000000900057c02 */ /* 0x002fe20008000f00 */
[----:B------:R-:W-:Y:S01]  /*61b0*/  IMAD.U32 R4, RZ, RZ, UR8 ;  /* 0x00000008ff047e24 */ /* 0x000fe2000f8e00ff */
[----:B----4-:R-:W-:Y:S01]  /*61c0*/  MOV R7, UR7 ;  /* 0x0000000700077c02 */ /* 0x010fe20008000f00 */
[----:B------:R-:W-:Y:S01]  /*61d0*/  IMAD.U32 R6, RZ, RZ, UR6 ;  /* 0x00000006ff067e24 */ /* 0x000fe2000f8e00ff */
[----:B--2---:R-:W-:Y:S01]  /*61e0*/  MOV R11, UR5 ;  /* 0x00000005000b7c02 */ /* 0x004fe20008000f00 */
[----:B------:R-:W-:Y:S02]  /*61f0*/  IMAD.U32 R10, RZ, RZ, UR4 ;  /* 0x00000004ff0a7e24 */ /* 0x000fe4000f8e00ff */
[----:B------:R-:W-:Y:S07]  /*6200*/  LEPC R20, `(.L_x_103) ;  /* 0x000000001014794e */ /* 0x000fee0000000000 */
[----:B---3-5:R-:W-:Y:S05]  /*6210*/  CALL.ABS.NOINC R14 ;  /* 0x000000000e007343 */ /* 0x028fea0003c00000 */
.L_x_103:
[----:B------:R-:W1:Y:S01]  /*6220*/  LDCU.64 UR8, c[0x4][0x80] ;  /* 0x01001000ff0877ac */ /* 0x000e620008000a00 */
[----:B------:R-:W2:Y:S01]  /*6230*/  LDC.64 R2, c[0x4][R2] ;  /* 0x0100000002027b82 */ /* 0x000ea20000000a00 */
[----:B------:R-:W-:Y:S02]  /*6240*/  HFMA2 R12, -RZ, RZ, 0, 5.9604644775390625e-08 ;  /* 0x00000001ff0c7431 */ /* 0x000fe400000001ff */
[----:B------:R-:W-:Y:S02]  /*6250*/  IMAD.MOV.U32 R8, RZ, RZ, 0x70 ;  /* 0x00000070ff087424 */ /* 0x000fe400078e00ff */
[----:B------:R-:W-:Y:S01]  /*6260*/  IMAD.MOV.U32 R13, RZ, RZ, RZ ;  /* 0x000000ffff0d7224 */ /* 0x000fe200078e00ff */
[----:B------:R-:W3:Y:S01]  /*6270*/  LDCU.64 UR6, c[0x4][0x88] ;  /* 0x01001100ff0677ac */ /* 0x000ee20008000a00 */
[----:B------:R-:W4:Y:S01]  /*6280*/  LDCU.64 UR4, c[0x4][0x8] ;  /* 0x01000100ff0477ac */ /* 0x000f220008000a00 */
[----:B-1----:R-:W-:Y:S02]  /*6290*/  MOV R4, UR8 ;  /* 0x0000000800047c02 */ /* 0x002fe40008000f00 */
[----:B------:R-:W-:Y:S02]  /*62a0*/  MOV R5, UR9 ;  /* 0x0000000900057c02 */ /* 0x000fe40008000f00 */
[----:B---3--:R-:W-:Y:S01]  /*62b0*/  MOV R7, UR7 ;  /* 0x0000000700077c02 */ /* 0x008fe20008000f00 */
[----:B------:R-:W-:Y:S01]  /*62c0*/  IMAD.U32 R6, RZ, RZ, UR6 ;  /* 0x00000006ff067e24 */ /* 0x000fe2000f8e00ff */
[----:B----4-:R-:W-:Y:S01]  /*62d0*/  MOV R11, UR5 ;  /* 0x00000005000b7c02 */ /* 0x010fe20008000f00 */
[----:B------:R-:W-:Y:S02]  /*62e0*/  IMAD.U32 R10, RZ, RZ, UR4 ;  /* 0x00000004ff0a7e24 */ /* 0x000fe4000f8e00ff */
[----:B------:R-:W-:Y:S07]  /*62f0*/  LEPC R20, `(.L_x_102) ;  /* 0x000000001014794e */ /* 0x000fee0000000000 */
[----:B--2---:R-:W-:Y:S05]  /*6300*/  CALL.ABS.NOINC R2 ;  /* 0x0000000002007343 */ /* 0x004fea0003c00000 */
.L_x_102:
[----:B------:R-:W-:Y:S02]  /*6310*/  R2UR UR6, R88 ;  /* 0x00000000580672ca */ /* 0x000fe400000e0000 */
[----:B------:R-:W-:Y:S02]  /*6320*/  R2UR UR5, R100 ;  /* 0x00000000640572ca */ /* 0x000fe400000e0000 */
[----:B------:R-:W-:Y:S02]  /*6330*/  R2UR UR4, R99 ;  /* 0x00000000630472ca */ /* 0x000fe400000e0000 */
[----:B------:R-:W-:Y:S02]  /*6340*/  ISETP.NE.U32.AND P4, PT, R78, RZ, PT ;  /* 0x000000ff4e00720c */ /* 0x000fe40003f85070 */
[----:B------:R-:W-:Y:S02]  /*6350*/  ISETP.NE.U32.AND P2, PT, RZ, UR60, PT ;  /* 0x0000003cff007c0c */ /* 0x000fe4000bf45070 */
[----:B------:R-:W-:Y:S02]  /*6360*/  ISETP.NE.AND.EX P4, PT, R79, RZ, PT, P4 ;  /* 0x000000ff4f00720c */ /* 0x000fe40003f85340 */
[----:B------:R-:W-:Y:S01]  /*6370*/  ISETP.NE.AND.EX P2, PT, RZ, UR61, PT, P2 ;  /* 0x0000003dff007c0c */ /* 0x000fe2000bf45320 */
[----:B------:R-:W-:Y:S02]  /*6380*/  UISETP.NE.AND UP2, UPT, UR6, URZ, UPT ;  /* 0x000000ff0600728c */ /* 0x000fe4000bf45270 */
[----:B------:R-:W-:Y:S04]  /*6390*/  UISETP.NE.U32.AND UP0, UPT, UR5, URZ, UPT ;  /* 0x000000ff0500728c */ /* 0x000fe8000bf05070 */
[----:B------:R-:W-:Y:S01]  /*63a0*/  UISETP.NE.AND.EX UP1, UPT, UR4, URZ, UPT, UP0 ;  /* 0x000000ff0400728c */ /* 0x000fe2000bf25300 */
[----:B------:R-:W-:Y:S01]  /*63b0*/  PLOP3.LUT P1, PT, PT, PT, UP2, 0x80, 0x8 ;  /* 0x000000000008781c */ /* 0x000fe20003f2f028 */
[----:B------:R-:W-:Y:S03]  /*63c0*/  UPLOP3.LUT UP0, UPT, UPT, UPT, UPT, 0x40, 0x4 ;  /* 0x000000000004789c */ /* 0x000fe60003f0e870 */
[----:B------:R-:W-:Y:S06]  /*63d0*/  @UP2 UPLOP3.LUT UP0, UPT, UPT, UPT, UP1, 0x80, 0x8 ;  /* 0x000000000008289c */ /* 0x000fec0003f0f010 */
[----:B------:R-:W-:Y:S01]  /*63e0*/  PLOP3.LUT P0, PT, PT, PT, UP0, 0x80, 0x8 ;  /* 0x000000000008781c */ /* 0x000fe20003f0f008 */
[----:B------:R-:W-:Y:S01]  /*63f0*/  @!UPT UIADD3 URZ, UPT, UPT, URZ, URZ, URZ ;  /* 0x000000fffffff290 */ /* 0x000fe2000fffe0ff */
[----:B------:R-:W-:Y:S11]  /*6400*/  BRA.U !UP1, `(.L_x_104) ;  /* 0x0000000109407547 */ /* 0x000ff6000b800000 */
[----:B------:R-:W-:Y:S01]  /*6410*/  UISETP.NE.U32.AND UP0, UPT, UR60, URZ, UPT ;  /* 0x000000ff3c00728c */ /* 0x000fe2000bf05070 */
[----:B------:R-:W-:Y:S01]  /*6420*/  R2UR UR6, R100 ;  /* 0x00000000640672ca */ /* 0x000fe200000e0000 */
[----:B------:R-:W1:Y:S01]  /*6430*/  LDCU.64 UR8, c[0x0][0x358] ;  /* 0x00006b00ff0877ac */ /* 0x000e620008000a00 */
[----:B------:R-:W-:Y:S02]  /*6440*/  HFMA2 R84, -RZ, RZ, 0, 5.9604644775390625e-08 ;  /* 0x00000001ff547431 */ /* 0x000fe400000001ff */
[----:B------:R-:W-:Y:S01]  /*6450*/  IMAD.MOV.U32 R0, RZ, RZ, 0x1 ;  /* 0x00000001ff007424 */ /* 0x000fe200078e00ff */
[----:B------:R-:W-:Y:S06]  /*6460*/  UISETP.NE.AND.EX UP0, UPT, UR61, URZ, UPT, UP0 ;  /* 0x000000ff3d00728c */ /* 0x000fec000bf05300 */
[----:B------:R-:W-:Y:S05]  /*6470*/  PLOP3.LUT P3, PT, PT, PT, UP0, 0x80, 0x8 ;  /* 0x000000000008781c */ /* 0x000fea0003f6f008 */
[----:B------:R-:W2:Y:S01]  /*6480*/  @UP0 LDCU.64 UR4, c[0x0][0x888] ;  /* 0x00011100ff0407ac */ /* 0x000ea20008000a00 */
[----:B------:R-:W-:Y:S07]  /*6490*/  @UP0 UIMAD UR6, UR36, UR6, URZ ;  /* 0x00000006240602a4 */ /* 0x000fee000f8e02ff */
[----:B------:R-:W-:Y:S01]  /*64a0*/  @!P3 PRMT R84, R0, 0x7610, R84 ;  /* 0x000076100054b816 */ /* 0x000fe20000000054 */
[----:B--2---:R-:W-:Y:S06]  /*64b0*/  @UP0 UIMAD.WIDE UR4, UR6, 0x4, UR4 ;  /* 0x00000004060408a5 */ /* 0x004fec000f8e0204 */
[----:B------:R-:W-:Y:S02]  /*64c0*/  IMAD.U32 R2, RZ, RZ, UR4 ;  /* 0x00000004ff027e24 */ /* 0x000fe4000f8e00ff */
[----:B------:R-:W-:Y:S03]  /*64d0*/  IMAD.U32 R3, RZ, RZ, UR5 ;  /* 0x00000005ff037e24 */ /* 0x000fe6000f8e00ff */
[----:B------:R-:W2:Y:S02]  /*64e0*/  @!UP0 LDCU UR4, c[0x0][0x880] ;  /* 0x00011000ff0487ac */ /* 0x000ea40008000800 */
[----:B-1---5:R1:W5:Y:S02]  /*64f0*/  @P3 LDG.E R41, desc[UR8][R2.64] ;  /* 0x0000000802293981 */ /* 0x022364000c1e1900 */
[----:B-12---:R-:W-:Y:S02]  /*6500*/  @!P3 MOV R41, UR4 ;  /* 0x000000040029bc02 */ /* 0x006fe40008000f00 */
.L_x_104:
[----:B------:R-:W-:Y:S05]  /*6510*/  @!P4 BRA `(.L_x_105) ;  /* 0x000000000024c947 */ /* 0x000fea0003800000 */
[----:B------:R-:W-:Y:S01]  /*6520*/  ISETP.NE.U32.AND P3, PT, R76, RZ, PT ;  /* 0x000000ff4c00720c */ /* 0x000fe20003f65070 */
[----:B------:R-:W1:Y:S03]  /*6530*/  LDCU.64 UR4, c[0x0][0x358] ;  /* 0x00006b00ff0477ac */ /* 0x000e660008000a00 */
[----:B------:R-:W-:Y:S11]  /*6540*/  ISETP.NE.AND.EX P3, PT, R77, RZ, PT, P3 ;  /* 0x000000ff4d00720c */ /* 0x000ff60003f65330 */
[----:B------:R-:W-:Y:S02]  /*6550*/  @!UPT UIADD3 URZ, UPT, UPT, URZ, URZ, URZ ;  /* 0x000000fffffff290 */ /* 0x000fe4000fffe0ff */
[----:B------:R-:W2:Y:S01]  /*6560*/  @P3 LDC.64 R2, c[0x0][0x8a8] ;  /* 0x00022a00ff023b82 */ /* 0x000ea20000000a00 */
[----:B------:R-:W-:Y:S04]  /*6570*/  @P3 IMAD R0, R78, UR36, RZ ;  /* 0x000000244e003c24 */ /* 0x000fe8000f8e02ff */
[----:B--2---:R-:W-:Y:S05]  /*6580*/  @P3 IMAD.WIDE R2, R0, 0x4, R2 ;  /* 0x0000000400023825 */ /* 0x004fea00078e0202 */
[----:B-1---5:R1:W5:Y:S02]  /*6590*/  @P3 LDG.E R38, desc[UR4][R2.64] ;  /* 0x0000000402263981 */ /* 0x022364000c1e1900 */
[----:B-1----:R-:W2:Y:S02]  /*65a0*/  @!P3 LDC R38, c[0x0][0x8a0] ;  /* 0x00022800ff26bb82 */ /* 0x002ea40000000800 */
.L_x_105:
[----:B-----5:R-:W-:Y:S01]  /*65b0*/  FSETP.NEU.AND P3, PT, R41, RZ, PT ;  /* 0x000000ff2900720b */ /* 0x020fe20003f6d000 */
[----:B------:R-:W-:Y:S01]  /*65c0*/  ULOP3.LUT UR4, UR54, 0x1, URZ, 0x3c, !UPT ;  /* 0x0000000136047892 */ /* 0x000fe2000f8e3cff */
[----:B------:R-:W-:Y:S01]  /*65d0*/  SEL R4, RZ, 0xffffffff, P2 ;  /* 0xffffffffff047807 */ /* 0x000fe20001000000 */
[----:B------:R-:W-:Y:S01]  /*65e0*/  IMAD.U32 R110, RZ, RZ, UR46 ;  /* 0x0000002eff6e7e24 */ /* 0x000fe2000f8e00ff */
[----:B------:R-:W-:Y:S01]  /*65f0*/  @P1 LOP3.LUT P2, RZ, R84, 0xff, RZ, 0xc0, !PT ;  /* 0x000000ff54ff1812 */ /* 0x000fe2000784c0ff */
[----:B------:R-:W-:Y:S01]  /*6600*/  IMAD.SHL.U32 R81, R93, 0x10, RZ ;  /* 0x000000105d517824 */ /* 0x000fe200078e00ff */
[----:B------:R-:W-:Y:S01]  /*6610*/  @P1 SEL R3, RZ, 0xffffffff, P3 ;  /* 0xffffffffff031807 */ /* 0x000fe20001800000 */
[----:B------:R-:W-:Y:S01]  /*6620*/  IMAD.U32 R111, RZ, RZ, UR4 ;  /* 0x00000004ff6f7e24 */ /* 0x000fe2000f8e00ff */
[----:B------:R-:W-:Y:S01]  /*6630*/  LEA R89, R36, UR47, 0x3 ;  /* 0x0000002f24597c11 */ /* 0x000fe2000f8e18ff */
[----:B------:R-:W-:Y:S01]  /*6640*/  IMAD.SHL.U32 R110, R110, 0x2000, RZ ;  /* 0x000020006e6e7824 */ /* 0x000fe200078e00ff */
[----:B------:R-:W-:Y:S01]  /*6650*/  @P0 SEL R3, R4, R3, !P2 ;  /* 0x0000000304030207 */ /* 0x000fe20005000000 */
[----:B------:R-:W-:Y:S01]  /*6660*/  IMAD.SHL.U32 R80, R92, 0x10, RZ ;  /* 0x000000105c507824 */ /* 0x000fe200078e00ff */
[----:B------:R-:W-:Y:S01]  /*6670*/  SHF.L.U32 R2, R95, 0x1f, RZ ;  /* 0x0000001f5f027819 */ /* 0x000fe200000006ff */
[----:B------:R-:W-:Y:S01]  /*6680*/  IMAD.IADD R82, R97, 0x1, R110 ;  /* 0x0000000161527824 */ /* 0x000fe200078e026e */
[----:B------:R-:W-:Y:S01]  /*6690*/  @P1 LOP3.LUT R3, R3, 0x1, RZ, 0xc0, !PT ;  /* 0x0000000103031812 */ /* 0x000fe200078ec0ff */
[----:B------:R-:W-:Y:S01]  /*66a0*/  BSSY B1, `(.L_x_106) ;  /* 0x0000039000017945 */ /* 0x000fe20003800000 */
[----:B------:R-:W-:Y:S01]  /*66b0*/  PLOP3.LUT P2, PT, PT, PT, UP1, 0x80, 0x8 ;  /* 0x000000000008781c */ /* 0x000fe20003f4f018 */
[----:B------:R-:W-:Y:S01]  /*66c0*/  IMAD.IADD R83, R82, 0x1, R81 ;  /* 0x0000000152537824 */ /* 0x000fe200078e0251 */
[----:B------:R-:W-:Y:S01]  /*66d0*/  ISETP.NE.U32.OR P5, PT, R3, 0x1, !P1 ;  /* 0x000000010300780c */ /* 0x000fe20004fa5470 */
[----:B------:R-:W-:Y:S01]  /*66e0*/  IMAD.U32 R3, RZ, RZ, UR46 ;  /* 0x0000002eff037e24 */ /* 0x000fe2000f8e00ff */
[----:B------:R-:W-:Y:S01]  /*66f0*/  LOP3.LUT P4, R90, R84, 0xff, RZ, 0xc0, !PT ;  /* 0x000000ff545a7812 */ /* 0x000fe2000788c0ff */
[----:B------:R-:W-:Y:S01]  /*6700*/  IMAD.MOV.U32 R109, RZ, RZ, 0x1 ;  /* 0x00000001ff6d7424 */ /* 0x000fe200078e00ff */
[----:B------:R-:W-:Y:S01]  /*6710*/  P2R R108, PR, RZ, 0x20 ;  /* 0x00000020ff6c7803 */ /* 0x000fe20000000000 */
[----:B------:R-:W-:Y:S01]  /*6720*/  IMAD R39, R36, 0x40, R37 ;  /* 0x0000004024277824 */ /* 0x000fe200078e0225 */
[----:B------:R-:W-:Y:S01]  /*6730*/  LEA R0, R3, UR47, 0x3 ;  /* 0x0000002f03007c11 */ /* 0x000fe2000f8e18ff */
[----:B------:R-:W-:Y:S01]  /*6740*/  IMAD.U32 R112, RZ, RZ, UR46 ;  /* 0x0000002eff707e24 */ /* 0x000fe2000f8e00ff */
[----:B------:R-:W-:Y:S02]  /*6750*/  SEL R3, RZ, 0xffffffff, P3 ;  /* 0xffffffffff037807 */ /* 0x000fe40001800000 */
[----:B------:R-:W-:Y:S02]  /*6760*/  CS2R R74, SRZ ;  /* 0x00000000004a7805 */ /* 0x000fe4000001ff00 */
[----:B------:R-:W-:Y:S02]  /*6770*/  CS2R R72, SRZ ;  /* 0x0000000000487805 */ /* 0x000fe4000001ff00 */
[----:B------:R-:W-:Y:S02]  /*6780*/  CS2R R66, SRZ ;  /* 0x0000000000427805 */ /* 0x000fe4000001ff00 */
[----:B------:R-:W-:Y:S02]  /*6790*/  @P2 SEL R3, R4, R3, !P4 ;  /* 0x0000000304032207 */ /* 0x000fe40006000000 */
[----:B------:R-:W-:Y:S02]  /*67a0*/  CS2R R64, SRZ ;  /* 0x0000000000407805 */ /* 0x000fe4000001ff00 */
[----:B------:R-:W-:Y:S02]  /*67b0*/  @P5 SHF.L.U32 R5, R111, 0x1f, RZ ;  /* 0x0000001f6f055819 */ /* 0x000fe400000006ff */
[----:B------:R-:W-:Y:S02]  /*67c0*/  CS2R R58, SRZ ;  /* 0x00000000003a7805 */ /* 0x000fe4000001ff00 */
[----:B------:R-:W-:Y:S02]  /*67d0*/  LOP3.LUT R3, R3, 0x1, RZ, 0xc0, !PT ;  /* 0x0000000103037812 */ /* 0x000fe400078ec0ff */
[----:B------:R-:W-:Y:S01]  /*67e0*/  CS2R R56, SRZ ;  /* 0x0000000000387805 */ /* 0x000fe2000001ff00 */
[----:B------:R-:W1:Y:S01]  /*67f0*/  @P5 SYNCS.PHASECHK.TRANS64.TRYWAIT P1, [R0+URZ+0x40], R5 ;  /* 0x00004005000055a7 */ /* 0x000e6200080211ff */
[----:B------:R-:W-:Y:S02]  /*6800*/  CS2R R50, SRZ ;  /* 0x0000000000327805 */ /* 0x000fe4000001ff00 */
[----:B------:R-:W-:Y:S02]  /*6810*/  ISETP.NE.U32.AND P2, PT, R3, 0x1, PT ;  /* 0x000000010300780c */ /* 0x000fe40003f45070 */
[----:B------:R-:W-:Y:S01]  /*6820*/  CS2R R48, SRZ ;  /* 0x0000000000307805 */ /* 0x000fe2000001ff00 */
[----:B------:R-:W-:Y:S01]  /*6830*/  IMAD.IADD R47, R82, 0x1, R80 ;  /* 0x00000001522f7824 */ /* 0x000fe200078e0250 */
[----:B------:R-:W-:Y:S01]  /*6840*/  P2R R113, PR, RZ, 0x4 ;  /* 0x00000004ff717803 */ /* 0x000fe20000000000 */
[----:B------:R-:W-:Y:S01]  /*6850*/  IMAD.IADD R46, R96, 0x1, R83 ;  /* 0x00000001602e7824 */ /* 0x000fe200078e0253 */
[----:B------:R3:W4:Y:S01]  /*6860*/  SYNCS.PHASECHK.TRANS64.TRYWAIT P0, [R89+URZ+0xa0], R2 ;  /* 0x0000a002590075a7 */ /* 0x00072200080011ff */
[----:B-1----:R-:W-:Y:S01]  /*6870*/  @P5 SEL R109, RZ, 0x1, !P1 ;  /* 0x00000001ff6d5807 */ /* 0x002fe20004800000 */
[----:B---3--:R-:W-:Y:S06]  /*6880*/  @!P5 BRA `(.L_x_107) ;  /* 0x000000000068d947 */ /* 0x008fec0003800000 */
[----:B------:R-:W-:Y:S01]  /*6890*/  ISETP.NE.AND P1, PT, R109, RZ, PT ;  /* 0x000000ff6d00720c */ /* 0x000fe20003f25270 */
[----:B------:R-:W-:Y:S01]  /*68a0*/  BSSY B0, `(.L_x_108) ;  /* 0x000000d000007945 */ /* 0x000fe20003800000 */
[----:B------:R-:W-:Y:S02]  /*68b0*/  CS2R R50, SRZ ;  /* 0x0000000000327805 */ /* 0x000fe4000001ff00 */
[----:B------:R-:W-:Y:S02]  /*68c0*/  CS2R R48, SRZ ;  /* 0x0000000000307805 */ /* 0x000fe4000001ff00 */
[----:B------:R-:W-:Y:S02]  /*68d0*/  CS2R R58, SRZ ;  /* 0x00000000003a7805 */ /* 0x000fe4000001ff00 */
[----:B------:R-:W-:Y:S02]  /*68e0*/  CS2R R56, SRZ ;  /* 0x0000000000387805 */ /* 0x000fe4000001ff00 */
[----:B------:R-:W-:Y:S02]  /*68f0*/  CS2R R66, SRZ ;  /* 0x0000000000427805 */ /* 0x000fe4000001ff00 */
[----:B------:R-:W-:Y:S02]  /*6900*/  CS2R R64, SRZ ;  /* 0x0000000000407805 */ /* 0x000fe4000001ff00 */
[----:B------:R-:W-:Y:S02]  /*6910*/  CS2R R74, SRZ ;  /* 0x00000000004a7805 */ /* 0x000fe4000001ff00 */
[----:B------:R-:W-:Y:S01]  /*6920*/  CS2R R72, SRZ ;  /* 0x0000000000487805 */ /* 0x000fe2000001ff00 */
[----:B------:R-:W-:Y:S06]  /*6930*/  @P1 BRA `(.L_x_109) ;  /* 0x00000000000c1947 */ /* 0x000fec0003800000 */
[----:B------:R-:W-:Y:S04]  /*6940*/  SHF.L.U32 R3, R111, 0x1f, RZ ;  /* 0x0000001f6f037819 */ /* 0x000fe800000006ff */
[----:B------:R-:W1:Y:S02]  /*6950*/  SYNCS.PHASECHK.TRANS64.TRYWAIT P1, [R0+URZ+0x40], R3 ;  /* 0x00004003000075a7 */ /* 0x000e6400080211ff */
[----:B-1----:R-:W-:Y:S05]  /*6960*/  @!P1 BRA `(.L_x_110) ;  /* 0x0000002400b49947 */ /* 0x002fea0003800000 */
.L_x_109:
[----:B------:R-:W-:Y:S05]  /*6970*/  BSYNC B0 ;  /* 0x0000000000007941 */ /* 0x000fea0003800000 */
.L_x_108:
[----:B------:R-:W-:Y:S01]  /*6980*/  ISETP.NE.AND P1, PT, R113, RZ, PT ;  /* 0x000000ff7100720c */ /* 0x000fe20003f25270 */
[----:B------:R-:W-:Y:S04]  /*6990*/  UIADD3 UR4, UPT, UPT, UR46, 0x1, URZ ;  /* 0x000000012e047890 */ /* 0x000fe8000fffe0ff */
[----:B------:R-:W-:Y:S04]  /*69a0*/  UISETP.NE.AND UP0, UPT, UR4, 0x3, UPT ;  /* 0x000000030400788c */ /* 0x000fe8000bf05270 */
[----:B------:R-:W-:Y:S02]  /*69b0*/  USEL UR5, URZ, 0x1, UP0 ;  /* 0x00000001ff057887 */ /* 0x000fe40008000000 */
[----:B------:R-:W-:Y:S02]  /*69c0*/  USEL UR4, UR4, URZ, UP0 ;  /* 0x000000ff04047287 */ /* 0x000fe40008000000 */
[----:B------:R3:W1:Y:S02]  /*69d0*/  @P1 LDS.128 R48, [R82] ;  /* 0x0000000052301984 */ /* 0x0006640000000c00 */
[----:B------:R-:W-:Y:S02]  /*69e0*/  LOP3.LUT R111, R111, UR5, RZ, 0x3c, !PT ;  /* 0x000000056f6f7c12 */ /* 0x000fe4000f8e3cff */
[----:B------:R3:W1:Y:S01]  /*69f0*/  @P1 LDS.128 R56, [R83+0x10] ;  /* 0x0000100053381984 */ /* 0x0006620000000c00 */
[----:B------:R-:W-:Y:S03]  /*6a00*/  IMAD.U32 R112, RZ, RZ, UR4 ;  /* 0x00000004ff707e24 */ /* 0x000fe6000f8e00ff */
[----:B------:R3:W1:Y:S04]  /*6a10*/  @P1 LDS.128 R64, [R47+0x20] ;  /* 0x000020002f401984 */ /* 0x0006680000000c00 */
[----:B------:R3:W1:Y:S02]  /*6a20*/  @P1 LDS.128 R72, [R46+0x10] ;  /* 0x000010002e481984 */ /* 0x0006640000000c00 */
.L_x_107:
[----:B------:R-:W-:Y:S05]  /*6a30*/  BSYNC B1 ;  /* 0x0000000000017941 */ /* 0x000fea0003800000 */
.L_x_106:
[----:B-1----:R-:W-:Y:S04]  /*6a40*/  SHF.R.U32.HI R0, RZ, 0x15, R39 ;  /* 0x00000015ff007819 */ /* 0x002fe80000011627 */
[----:B------:R-:W-:Y:S01]  /*6a50*/  LOP3.LUT P1, RZ, R0, 0x3, R85, 0x48, !PT ;  /* 0x0000000300ff7812 */ /* 0x000fe20007824855 */
[----:B------:R-:W-:Y:S01]  /*6a60*/  @!UPT UIADD3 URZ, UPT, UPT, URZ, URZ, URZ ;  /* 0x000000fffffff290 */ /* 0x000fe2000fffe0ff */
[----:B----4-:R-:W-:Y:S11]  /*6a70*/  @P0 BRA `(.L_x_111) ;  /* 0x0000000000080947 */ /* 0x010ff60003800000 */
[----:B------:R-:W1:Y:S02]  /*6a80*/  SYNCS.PHASECHK.TRANS64.TRYWAIT P0, [R89+URZ+0xa0], R2 ;  /* 0x0000a002590075a7 */ /* 0x000e6400080011ff */
[----:B-1----:R-:W-:Y:S05]  /*6a90*/  @!P0 BRA `(.L_x_112) ;  /* 0x00000024007c8947 */ /* 0x002fea0003800000 */
.L_x_111:
[----:B------:R-:W-:Y:S05]  /*6aa0*/  @!P1 BRA `(.L_x_113) ;  /* 0x0000000000409947 */ /* 0x000fea0003800000 */
[----:B------:R-:W4:Y:S01]  /*6ab0*/  LDCU.64 UR8, c[0x4][0x70] ;  /* 0x01000e00ff0877ac */ /* 0x000f220008000a00 */
[----:B------:R-:W-:Y:S01]  /*6ac0*/  MOV R3, 0x0 ;  /* 0x0000000000037802 */ /* 0x000fe20000000f00 */
[----:B------:R-:W-:Y:S02]  /*6ad0*/  HFMA2 R12, -RZ, RZ, 0, 5.9604644775390625e-08 ;  /* 0x00000001ff0c7431 */ /* 0x000fe400000001ff */
[----:B------:R-:W-:Y:S02]  /*6ae0*/  IMAD.MOV.U32 R8, RZ, RZ, 0x192 ;  /* 0x00000192ff087424 */ /* 0x000fe400078e00ff */
[----:B------:R-:W-:Y:S01]  /*6af0*/  IMAD.MOV.U32 R13, RZ, RZ, RZ ;  /* 0x000000ffff0d7224 */ /* 0x000fe200078e00ff */
[----:B------:R-:W5:Y:S01]  /*6b00*/  LDCU.64 UR6, c[0x4][0x78] ;  /* 0x01000f00ff0677ac */ /* 0x000f620008000a00 */
[----:B-1----:R-:W1:Y:S01]  /*6b10*/  LDC.64 R2, c[0x4][R3] ;  /* 0x0100000003027b82 */ /* 0x002e620000000a00 */
[----:B------:R-:W2:Y:S01]  /*6b20*/  LDCU.64 UR4, c[0x4][0x10] ;  /* 0x01000200ff0477ac */ /* 0x000ea20008000a00 */
[----:B----4-:R-:W-:Y:S01]  /*6b30*/  MOV R5, UR9 ;  /* 0x0000000900057c02 */ /* 0x010fe20008000f00 */
[----:B------:R-:W-:Y:S01]  /*6b40*/  IMAD.U32 R4, RZ, RZ, UR8 ;  /* 0x00000008ff047e24 */ /* 0x000fe2000f8e00ff */
[----:B-----5:R-:W-:Y:S01]  /*6b50*/  MOV R7, UR7 ;  /* 0x0000000700077c02 */ /* 0x020fe20008000f00 */
[----:B------:R-:W-:Y:S01]  /*6b60*/  IMAD.U32 R6, RZ, RZ, UR6 ;  /* 0x00000006ff067e24 */ /* 0x000fe2000f8e00ff */
[----:B--2---:R-:W-:Y:S01]  /*6b70*/  MOV R11, UR5 ;  /* 0x00000005000b7c02 */ /* 0x004fe20008000f00 */
[----:B------:R-:W-:Y:S02]  /*6b80*/  IMAD.U32 R10, RZ, RZ, UR4 ;  /* 0x00000004ff0a7e24 */ /* 0x000fe4000f8e00ff */
[----:B------:R-:W-:Y:S07]  /*6b90*/  LEPC R20, `(.L_x_113) ;  /* 0x000000001014794e */ /* 0x000fee0000000000 */
[----:B-1-3--:R-:W-:Y:S05]  /*6ba0*/  CALL.ABS.NOINC R2 ;  /* 0x0000000002007343 */ /* 0x00afea0003c00000 */
.L_x_113:
[----:B------:R-:W-:Y:S05]  /*6bb0*/  WARPSYNC.ALL ;  /* 0x0000000000007948 */ /* 0x000fea0003800000 */
[----:B------:R-:W-:Y:S01]  /*6bc0*/  R2UR UR4, R39 ;  /* 0x00000000270472ca */ /* 0x000fe200000e0000 */
[--C-:B------:R-:W-:Y:S01]  /*6bd0*/  HADD2.F32 R40, -RZ, R48.reuse.H0_H0 ;  /* 0x20000030ff287230 */ /* 0x100fe20000004100 */
[----:B------:R-:W-:Y:S01]  /*6be0*/  ISETP.NE.AND P0, PT, R98, RZ, PT ;  /* 0x000000ff6200720c */ /* 0x000fe20003f05270 */
[----:B------:R-:W-:Y:S01]  /*6bf0*/  HADD2.F32 R43, -RZ, R48.H1_H1 ;  /* 0x30000030ff2b7230 */ /* 0x000fe20000004100 */
[----:B------:R-:W-:Y:S01]  /*6c00*/  BSSY.RECONVERGENT B0, `(.L_x_114) ;  /* 0x0000085000007945 */ /* 0x000fe20003800200 */
[----:B------:R-:W-:Y:S02]  /*6c10*/  HADD2.F32 R42, -RZ, R49.H0_H0 ;  /* 0x20000031ff2a7230 */ /* 0x000fe40000004100 */
[----:B------:R-:W-:Y:S02]  /*6c20*/  HADD2.F32 R45, -RZ, R51.H0_H0 ;  /* 0x20000033ff2d7230 */ /* 0x000fe40000004100 */
[----:B------:R-:W-:Y:S04]  /*6c30*/  HADD2.F32 R44, -RZ, R75.H1_H1 ;  /* 0x3000004bff2c7230 */ /* 0x000fe80000004100 */
[----:B------:R-:W2:Y:S02]  /*6c40*/  LDTM.x32 R4, tmem[UR4] ;  /* 0x00000004000479ee */ /* 0x000ea400082c0000 */
[C---:B--2---:R-:W-:Y:S01]  /*6c50*/  FMUL R0, R38.reuse, R4 ;  /* 0x0000000426007220 */ /* 0x044fe20000400000 */
[C---:B-1----:R-:W-:Y:S01]  /*6c60*/  FMUL R2, R38.reuse, R5 ;  /* 0x0000000526027220 */ /* 0x042fe20000400000 */
[C---:B------:R-:W-:Y:S01]  /*6c70*/  FMUL R3, R38.reuse, R6 ;  /* 0x0000000626037220 */ /* 0x040fe20000400000 */
[C---:B------:R-:W-:Y:S01]  /*6c80*/  FMUL R7, R38.reuse, R7 ;  /* 0x0000000726077220 */ /* 0x040fe20000400000 */
[C---:B------:R-:W-:Y:S01]  /*6c90*/  FFMA R0, R41.reuse, R40, R0 ;  /* 0x0000002829007223 */ /* 0x040fe20000000000 */
[----:B------:R-:W-:Y:S02]  /*6ca0*/  HADD2.F32 R40, -RZ, R49.H1_H1 ;  /* 0x30000031ff287230 */ /* 0x000fe40000004100 */
[C---:B------:R-:W-:Y:S01]  /*6cb0*/  FFMA R2, R41.reuse, R43, R2 ;  /* 0x0000002b29027223 */ /* 0x040fe20000000002 */
[C---:B------:R-:W-:Y:S01]  /*6cc0*/  FFMA R3, R41.reuse, R42, R3 ;  /* 0x0000002a29037223 */ /* 0x040fe20000000003 */
[--C-:B------:R-:W-:Y:S02]  /*6cd0*/  HADD2.F32 R43, -RZ, R50.reuse.H0_H0 ;  /* 0x20000032ff2b7230 */ /* 0x100fe40000004100 */
[----:B------:R-:W-:Y:S01]  /*6ce0*/  FMUL R4, R38, R8 ;  /* 0x0000000826047220 */ /* 0x000fe20000400000 */
[----:B------:R-:W-:Y:S01]  /*6cf0*/  HADD2.F32 R42, -RZ, R50.H1_H1 ;  /* 0x30000032ff2a7230 */ /* 0x000fe20000004100 */
[----:B------:R-:W-:Y:S01]  /*6d00*/  F2FP.F16.F32.PACK_AB R52, R2, R0 ;  /* 0x000000000234723e */ /* 0x000fe200000000ff */
[C---:B------:R-:W-:Y:S01]  /*6d10*/  FFMA R7, R41.reuse, R40, R7 ;  /* 0x0000002829077223 */ /* 0x040fe20000000007 */
[----:B------:R-:W-:Y:S01]  /*6d20*/  FFMA R4, R41, R43, R4 ;  /* 0x0000002b29047223 */ /* 0x000fe20000000004 */
[C---:B------:R-:W-:Y:S01]  /*6d30*/  FMUL R5, R38.reuse, R9 ;  /* 0x0000000926057220 */ /* 0x040fe20000400000 */
[C---:B------:R-:W-:Y:S01]  /*6d40*/  FMUL R6, R38.reuse, R10 ;  /* 0x0000000a26067220 */ /* 0x040fe20000400000 */
[----:B------:R-:W-:Y:S01]  /*6d50*/  HADD2.F32 R40, -RZ, R51.H1_H1 ;  /* 0x30000033ff287230 */ /* 0x000fe20000004100 */
[----:B------:R-:W-:Y:S01]  /*6d60*/  F2FP.F16.F32.PACK_AB R53, R7, R3 ;  /* 0x000000030735723e */ /* 0x000fe200000000ff */
[C---:B------:R-:W-:Y:S01]  /*6d70*/  FFMA R5, R41.reuse, R42, R5 ;  /* 0x0000002a29057223 */ /* 0x040fe20000000005 */
[----:B------:R-:W-:Y:S01]  /*6d80*/  FFMA R6, R41, R45, R6 ;  /* 0x0000002d29067223 */ /* 0x000fe20000000006 */
[C---:B------:R-:W-:Y:S01]  /*6d90*/  FMUL R11, R38.reuse, R11 ;  /* 0x0000000b260b7220 */ /* 0x040fe20000400000 */
[--C-:B------:R-:W-:Y:S02]  /*6da0*/  HADD2.F32 R43, -RZ, R56.reuse.H0_H0 ;  /* 0x20000038ff2b7230 */ /* 0x100fe40000004100 */
[C---:B------:R-:W-:Y:S01]  /*6db0*/  FMUL R8, R38.reuse, R12 ;  /* 0x0000000c26087220 */ /* 0x040fe20000400000 */
[----:B------:R-:W-:Y:S01]  /*6dc0*/  F2FP.F16.F32.PACK_AB R54, R5, R4 ;  /* 0x000000040536723e */ /* 0x000fe200000000ff */
[C---:B------:R-:W-:Y:S01]  /*6dd0*/  FFMA R11, R41.reuse, R40, R11 ;  /* 0x00000028290b7223 */ /* 0x040fe2000000000b */
[----:B------:R-:W-:Y:S02]  /*6de0*/  HADD2.F32 R40, -RZ, R56.H1_H1 ;  /* 0x30000038ff287230 */ /* 0x000fe40000004100 */
[----:B------:R-:W-:Y:S01]  /*6df0*/  FFMA R8, R41, R43, R8 ;  /* 0x0000002b29087223 */ /* 0x000fe20000000008 */
[C---:B------:R-:W-:Y:S01]  /*6e00*/  FMUL R9, R38.reuse, R13 ;  /* 0x0000000d26097220 */ /* 0x040fe20000400000 */
[--C-:B------:R-:W-:Y:S01]  /*6e10*/  HADD2.F32 R45, -RZ, R57.reuse.H0_H0 ;  /* 0x20000039ff2d7230 */ /* 0x100fe20000004100 */
[----:B------:R-:W-:Y:S01]  /*6e20*/  F2FP.F16.F32.PACK_AB R55, R11, R6 ;  /* 0x000000060b37723e */ /* 0x000fe200000000ff */
[C---:B------:R-:W-:Y:S01]  /*6e30*/  FMUL R10, R38.reuse, R14 ;  /* 0x0000000e260a7220 */ /* 0x040fe20000400000 */
[----:B------:R-:W-:Y:S02]  /*6e40*/  HADD2.F32 R42, -RZ, R57.H1_H1 ;  /* 0x30000039ff2a7230 */ /* 0x000fe40000004100 */
[C---:B------:R-:W-:Y:S01]  /*6e50*/  FFMA R9, R41.reuse, R40, R9 ;  /* 0x0000002829097223 */ /* 0x040fe20000000009 */
[C---:B------:R-:W-:Y:S01]  /*6e60*/  FMUL R15, R38.reuse, R15 ;  /* 0x0000000f260f7220 */ /* 0x040fe20000400000 */
[----:B------:R1:W-:Y:S01]  /*6e70*/  STS.128 [R82], R52 ;  /* 0x0000003452007388 */ /* 0x0003e20000000c00 */
[----:B------:R-:W-:Y:S01]  /*6e80*/  FFMA R10, R41, R45, R10 ;  /* 0x0000002d290a7223 */ /* 0x000fe2000000000a */
[--C-:B------:R-:W-:Y:S01]  /*6e90*/  HADD2.F32 R40, -RZ, R58.reuse.H0_H0 ;  /* 0x2000003aff287230 */ /* 0x100fe20000004100 */
[----:B------:R-:W-:Y:S01]  /*6ea0*/  F2FP.F16.F32.PACK_AB R60, R9, R8 ;  /* 0x00000008093c723e */ /* 0x000fe200000000ff */
[----:B------:R-:W-:Y:S01]  /*6eb0*/  FFMA R15, R41, R42, R15 ;  /* 0x0000002a290f7223 */ /* 0x000fe2000000000f */
[C---:B------:R-:W-:Y:S01]  /*6ec0*/  FMUL R12, R38.reuse, R16 ;  /* 0x00000010260c7220 */ /* 0x040fe20000400000 */
[----:B------:R-:W-:Y:S02]  /*6ed0*/  HADD2.F32 R42, -RZ, R58.H1_H1 ;  /* 0x3000003aff2a7230 */ /* 0x000fe40000004100 */
[C---:B------:R-:W-:Y:S01]  /*6ee0*/  FMUL R13, R38.reuse, R17 ;  /* 0x00000011260d7220 */ /* 0x040fe20000400000 */
[--C-:B------:R-:W-:Y:S01]  /*6ef0*/  HADD2.F32 R43, -RZ, R59.reuse.H0_H0 ;  /* 0x2000003bff2b7230 */ /* 0x100fe20000004100 */
[----:B------:R-:W-:Y:S01]  /*6f00*/  F2FP.F16.F32.PACK_AB R61, R15, R10 ;  /* 0x0000000a0f3d723e */ /* 0x000fe200000000ff */
[C---:B------:R-:W-:Y:S01]  /*6f10*/  FFMA R12, R41.reuse, R40, R12 ;  /* 0x00000028290c7223 */ /* 0x040fe2000000000c */
[C---:B------:R-:W-:Y:S01]  /*6f20*/  FFMA R13, R41.reuse, R42, R13 ;  /* 0x0000002a290d7223 */ /* 0x040fe2000000000d */
[C---:B------:R-:W-:Y:S01]  /*6f30*/  FMUL R14, R38.reuse, R18 ;  /* 0x00000012260e7220 */ /* 0x040fe20000400000 */
[----:B------:R-:W-:Y:S02]  /*6f40*/  HADD2.F32 R40, -RZ, R59.H1_H1 ;  /* 0x3000003bff287230 */ /* 0x000fe40000004100 */
[C---:B------:R-:W-:Y:S01]  /*6f50*/  FMUL R19, R38.reuse, R19 ;  /* 0x0000001326137220 */ /* 0x040fe20000400000 */
[C---:B------:R-:W-:Y:S01]  /*6f60*/  FMUL R16, R38.reuse, R20 ;  /* 0x0000001426107220 */ /* 0x040fe20000400000 */
[C---:B------:R-:W-:Y:S01]  /*6f70*/  FFMA R14, R41.reuse, R43, R14 ;  /* 0x0000002b290e7223 */ /* 0x040fe2000000000e */
[--C-:B------:R-:W-:Y:S02]  /*6f80*/  HADD2.F32 R43, -RZ, R64.reuse.H0_H0 ;  /* 0x20000040ff2b7230 */ /* 0x100fe40000004100 */
[C---:B------:R-:W-:Y:S01]  /*6f90*/  FFMA R19, R41.reuse, R40, R19 ;  /* 0x0000002829137223 */ /* 0x040fe20000000013 */
[----:B------:R-:W-:Y:S02]  /*6fa0*/  HADD2.F32 R42, -RZ, R64.H1_H1 ;  /* 0x30000040ff2a7230 */ /* 0x000fe40000004100 */
[C---:B------:R-:W-:Y:S01]  /*6fb0*/  FMUL R17, R38.reuse, R21 ;  /* 0x0000001526117220 */ /* 0x040fe20000400000 */
[--C-:B------:R-:W-:Y:S02]  /*6fc0*/  HADD2.F32 R45, -RZ, R65.reuse.H0_H0 ;  /* 0x20000041ff2d7230 */ /* 0x100fe40000004100 */
[C---:B------:R-:W-:Y:S01]  /*6fd0*/  FMUL R18, R38.reuse, R22 ;  /* 0x0000001626127220 */ /* 0x040fe20000400000 */
[----:B------:R-:W-:Y:S02]  /*6fe0*/  HADD2.F32 R40, -RZ, R65.H1_H1 ;  /* 0x30000041ff287230 */ /* 0x000fe40000004100 */
[C---:B------:R-:W-:Y:S01]  /*6ff0*/  FMUL R23, R38.reuse, R23 ;  /* 0x0000001726177220 */ /* 0x040fe20000400000 */
[C---:B------:R-:W-:Y:S01]  /*7000*/  FFMA R16, R41.reuse, R43, R16 ;  /* 0x0000002b29107223 */ /* 0x040fe20000000010 */
[C---:B------:R-:W-:Y:S01]  /*7010*/  FFMA R17, R41.reuse, R42, R17 ;  /* 0x0000002a29117223 */ /* 0x040fe20000000011 */
[C---:B------:R-:W-:Y:S01]  /*7020*/  FFMA R18, R41.reuse, R45, R18 ;  /* 0x0000002d29127223 */ /* 0x040fe20000000012 */
[C---:B------:R-:W-:Y:S01]  /*7030*/  FFMA R23, R41.reuse, R40, R23 ;  /* 0x0000002829177223 */ /* 0x040fe20000000017 */
[--C-:B------:R-:W-:Y:S02]  /*7040*/  HADD2.F32 R43, -RZ, R66.reuse.H0_H0 ;  /* 0x20000042ff2b7230 */ /* 0x100fe40000004100 */
[C---:B------:R-:W-:Y:S01]  /*7050*/  FMUL R20, R38.reuse, R24 ;  /* 0x0000001826147220 */ /* 0x040fe20000400000 */
        /* <DEDUP_REMOVED lines=9> */
[----:B------:R-:W-:Y:S01]  /*70f0*/  FFMA R27, R41, R42, R27 ;  /* 0x0000002a291b7223 */ /* 0x000fe2000000001b */
[--C-:B------:R-:W-:Y:S02]  /*7100*/  HADD2.F32 R40, -RZ, R72.reuse.H0_H0 ;  /* 0x20000048ff287230 */ /* 0x100fe40000004100 */
[C---:B------:R-:W-:Y:S01]  /*7110*/  FMUL R24, R38.reuse, R28 ;  /* 0x0000001c26187220 */ /* 0x040fe20000400000 */
[----:B------:R-:W-:Y:S02]  /*7120*/  HADD2.F32 R42, -RZ, R72.H1_H1 ;  /* 0x30000048ff2a7230 */ /* 0x000fe40000004100 */
[C---:B------:R-:W-:Y:S01]  /*7130*/  FMUL R25, R38.reuse, R29 ;  /* 0x0000001d26197220 */ /* 0x040fe20000400000 */
[--C-:B------:R-:W-:Y:S02]  /*7140*/  HADD2.F32 R43, -RZ, R73.reuse.H0_H0 ;  /* 0x20000049ff2b7230 */ /* 0x100fe40000004100 */
[C---:B------:R-:W-:Y:S01]  /*7150*/  FMUL R26, R38.reuse, R30 ;  /* 0x0000001e261a7220 */ /* 0x040fe20000400000 */
[----:B------:R-:W-:Y:S01]  /*7160*/  F2FP.F16.F32.PACK_AB R62, R13, R12 ;  /* 0x0000000c0d3e723e */ /* 0x000fe200000000ff */
[----:B------:R-:W-:Y:S01]  /*7170*/  FFMA R24, R41, R40, R24 ;  /* 0x0000002829187223 */ /* 0x000fe20000000018 */
[----:B------:R-:W-:Y:S01]  /*7180*/  F2FP.F16.F32.PACK_AB R63, R19, R14 ;  /* 0x0000000e133f723e */ /* 0x000fe200000000ff */
[C---:B------:R-:W-:Y:S01]  /*7190*/  FFMA R25, R41.reuse, R42, R25 ;  /* 0x0000002a29197223 */ /* 0x040fe20000000019 */
[C---:B------:R-:W-:Y:S01]  /*71a0*/  FFMA R26, R41.reuse, R43, R26 ;  /* 0x0000002b291a7223 */ /* 0x040fe2000000001a */
[----:B------:R-:W-:Y:S02]  /*71b0*/  HADD2.F32 R40, -RZ, R73.H1_H1 ;  /* 0x30000049ff287230 */ /* 0x000fe40000004100 */
[C---:B------:R-:W-:Y:S01]  /*71c0*/  FMUL R31, R38.reuse, R31 ;  /* 0x0000001f261f7220 */ /* 0x040fe20000400000 */
[----:B------:R1:W-:Y:S01]  /*71d0*/  STS.128 [R83+0x10], R60 ;  /* 0x0000103c53007388 */ /* 0x0003e20000000c00 */
[--C-:B------:R-:W-:Y:S02]  /*71e0*/  HADD2.F32 R43, -RZ, R74.reuse.H0_H0 ;  /* 0x2000004aff2b7230 */ /* 0x100fe40000004100 */
[C---:B------:R-:W-:Y:S01]  /*71f0*/  FMUL R28, R38.reuse, R32 ;  /* 0x00000020261c7220 */ /* 0x040fe20000400000 */
[----:B------:R-:W-:Y:S02]  /*7200*/  HADD2.F32 R42, -RZ, R74.H1_H1 ;  /* 0x3000004aff2a7230 */ /* 0x000fe40000004100 */
[C---:B------:R-:W-:Y:S01]  /*7210*/  FMUL R29, R38.reuse, R33 ;  /* 0x00000021261d7220 */ /* 0x040fe20000400000 */
[----:B------:R-:W-:Y:S02]  /*7220*/  HADD2.F32 R45, -RZ, R75.H0_H0 ;  /* 0x2000004bff2d7230 */ /* 0x000fe40000004100 */
[C---:B------:R-:W-:Y:S01]  /*7230*/  FMUL R30, R38.reuse, R34 ;  /* 0x00000022261e7220 */ /* 0x040fe20000400000 */
[----:B------:R-:W-:Y:S01]  /*7240*/  FFMA R31, R41, R40, R31 ;  /* 0x00000028291f7223 */ /* 0x000fe2000000001f */
[----:B------:R-:W-:Y:S01]  /*7250*/  FMUL R35, R38, R35 ;  /* 0x0000002326237220 */ /* 0x000fe20000400000 */
[----:B------:R-:W-:Y:S01]  /*7260*/  F2FP.F16.F32.PACK_AB R68, R17, R16 ;  /* 0x000000101144723e */ /* 0x000fe200000000ff */
[----:B------:R-:W-:Y:S01]  /*7270*/  FFMA R28, R41, R43, R28 ;  /* 0x0000002b291c7223 */ /* 0x000fe2000000001c */
[----:B------:R-:W-:Y:S01]  /*7280*/  F2FP.F16.F32.PACK_AB R69, R23, R18 ;  /* 0x000000121745723e */ /* 0x000fe200000000ff */
[----:B------:R-:W-:Y:S01]  /*7290*/  FFMA R29, R41, R42, R29 ;  /* 0x0000002a291d7223 */ /* 0x000fe2000000001d */
[----:B------:R-:W-:Y:S01]  /*72a0*/  F2FP.F16.F32.PACK_AB R70, R21, R20 ;  /* 0x000000141546723e */ /* 0x000fe200000000ff */
[----:B------:R-:W-:Y:S01]  /*72b0*/  FFMA R30, R41, R45, R30 ;  /* 0x0000002d291e7223 */ /* 0x000fe2000000001e */
[----:B------:R-:W-:Y:S01]  /*72c0*/  F2FP.F16.F32.PACK_AB R71, R27, R22 ;  /* 0x000000161b47723e */ /* 0x000fe200000000ff */
[----:B------:R-:W-:Y:S01]  /*72d0*/  FFMA R35, R41, R44, R35 ;  /* 0x0000002c29237223 */ /* 0x000fe20000000023 */
[----:B------:R-:W-:Y:S02]  /*72e0*/  F2FP.F16.F32.PACK_AB R104, R25, R24 ;  /* 0x000000181968723e */ /* 0x000fe400000000ff */
[----:B------:R-:W-:Y:S01]  /*72f0*/  F2FP.F16.F32.PACK_AB R105, R31, R26 ;  /* 0x0000001a1f69723e */ /* 0x000fe200000000ff */
[----:B------:R1:W-:Y:S01]  /*7300*/  STS.128 [R47+0x20], R68 ;  /* 0x000020442f007388 */ /* 0x0003e20000000c00 */
[----:B------:R-:W-:Y:S02]  /*7310*/  F2FP.F16.F32.PACK_AB R106, R29, R28 ;  /* 0x0000001c1d6a723e */ /* 0x000fe400000000ff */
[----:B------:R-:W-:Y:S05]  /*7320*/  F2FP.F16.F32.PACK_AB R107, R35, R30 ;  /* 0x0000001e236b723e */ /* 0x000fea00000000ff */
[----:B------:R1:W-:Y:S01]  /*7330*/  STS.128 [R46+0x10], R104 ;  /* 0x000010682e007388 */ /* 0x0003e20000000c00 */
[----:B------:R-:W-:Y:S01]  /*7340*/  @!PT LDS RZ, [RZ] ;  /* 0x00000000fffff984 */ /* 0x000fe20000000800 */
[----:B------:R-:W-:Y:S01]  /*7350*/  @!PT LDS RZ, [RZ] ;  /* 0x00000000fffff984 */ /* 0x000fe20000000800 */
[----:B------:R-:W-:Y:S01]  /*7360*/  @!PT LDS RZ, [RZ] ;  /* 0x00000000fffff984 */ /* 0x000fe20000000800 */
[----:B------:R-:W-:Y:S01]  /*7370*/  @!PT LDS RZ, [RZ] ;  /* 0x00000000fffff984 */ /* 0x000fe20000000800 */
[----:B------:R2:W-:Y:S07]  /*7380*/  MEMBAR.ALL.CTA ;  /* 0x0000000000007992 */ /* 0x0005ee0000008000 */
[----:B--2---:R-:W2:Y:S02]  /*7390*/  FENCE.VIEW.ASYNC.S ;  /* 0x00000000000073c6 */ /* 0x004ea40000000000 */
[----:B--2---:R-:W-:Y:S06]  /*73a0*/  BAR.SYNC.DEFER_BLOCKING 0x1, 0x80 ;  /* 0x0042000000007b1d */ /* 0x004fec0000010000 */
[----:B------:R-:W-:Y:S05]  /*73b0*/  @P0 BRA `(.L_x_115) ;  /* 0x0000000000240947 */ /* 0x000fea0003800000 */
[----:B------:R-:W2:Y:S01]  /*73c0*/  LDCU.64 UR6, c[0x0][0x348] ;  /* 0x00006900ff0677ac */ /* 0x000ea20008000a00 */
[----:B------:R-:W-:Y:S01]  /*73d0*/  R2UR UR5, R110 ;  /* 0x000000006e0572ca */ /* 0x000fe200000e0000 */
[----:B------:R-:W-:Y:S11]  /*73e0*/  UMOV UR51, UR36 ;  /* 0x0000002400337c82 */ /* 0x000ff60008000000 */
[----:B------:R-:W-:Y:S01]  /*73f0*/  @!UPT UIADD3 URZ, UPT, UPT, URZ, URZ, URZ ;  /* 0x000000fffffff290 */ /* 0x000fe2000fffe0ff */
[----:B------:R-:W-:Y:S02]  /*7400*/  UIADD3 UR48, UPT, UPT, UR47, 0x200, UR5 ;  /* 0x000002002f307890 */ /* 0x000fe4000fffe005 */
[----:B--2---:R-:W-:Y:S04]  /*7410*/  UIADD3 UR4, UP0, UPT, UR6, 0x680, URZ ;  /* 0x0000068006047890 */ /* 0x004fe8000ff1e0ff */
[----:B------:R-:W-:Y:S09]  /*7420*/  UIADD3.X UR5, UPT, UPT, URZ, UR7, URZ, UP0, !UPT ;  /* 0x00000007ff057290 */ /* 0x000ff200087fe4ff */
[----:B------:R2:W-:Y:S02]  /*7430*/  UTMASTG.3D [UR48], [UR4] ;  /* 0x00000030040073b5 */ /* 0x0005e40008010000 */
[----:B--2---:R0:W-:Y:S02]  /*7440*/  UTMACMDFLUSH ;  /* 0x00000000000079b7 */ /* 0x0041e40000000000 */
.L_x_115:
[----:B------:R-:W-:Y:S05]  /*7450*/  BSYNC.RECONVERGENT B0 ;  /* 0x0000000000007941 */ /* 0x000fea0003800200 */
.L_x_114:
[----:B------:R-:W-:Y:S01]  /*7460*/  UIADD3 UR44, UPT, UPT, UR46, 0x1, URZ ;  /* 0x000000012e2c7890 */ /* 0x000fe2000fffe0ff */
[----:B------:R-:W-:Y:S03]  /*7470*/  BSSY.RECONVERGENT B0, `(.L_x_116) ;  /* 0x0000005000007945 */ /* 0x000fe60003800200 */
[----:B------:R-:W-:Y:S04]  /*7480*/  UISETP.NE.AND UP0, UPT, UR44, 0x3, UPT ;  /* 0x000000032c00788c */ /* 0x000fe8000bf05270 */
[----:B------:R-:W-:Y:S01]  /*7490*/  USEL UR45, UR44, URZ, UP0 ;  /* 0x000000ff2c2d7287 */ /* 0x000fe20008000000 */
[----:B------:R-:W-:Y:S11]  /*74a0*/  @P0 BRA `(.L_x_117) ;  /* 0x0000000000040947 */ /* 0x000ff60003800000 */
[----:B------:R-:W-:Y:S04]  /*74b0*/  DEPBAR.LE SB0, 0x1 ;  /* 0x000080400000791a */ /* 0x000fe80000000000 */
.L_x_117:
[----:B------:R-:W-:Y:S05]  /*74c0*/  BSYNC.RECONVERGENT B0 ;  /* 0x0000000000007941 */ /* 0x000fea0003800200 */
.L_x_116:
[----:B------:R-:W-:Y:S01]  /*74d0*/  BAR.SYNC.DEFER_BLOCKING 0x1, 0x80 ;  /* 0x0042000000007b1d */ /* 0x000fe20000010000 */
[----:B------:R-:W-:Y:S01]  /*74e0*/  ISETP.NE.AND P1, PT, R108, RZ, PT ;  /* 0x000000ff6c00720c */ /* 0x000fe20003f25270 */
[----:B------:R-:W-:Y:S01]  /*74f0*/  UISETP.NE.AND UP0, UPT, UR53, URZ, UPT ;  /* 0x000000ff3500728c */ /* 0x000fe2000bf05270 */
[----:B------:R-:W-:Y:S11]  /*7500*/  LEA R2, R112, UR47, 0x3 ;  /* 0x0000002f70027c11 */ /* 0x000ff6000f8e18ff */
[----:B------:R-:W-:Y:S01]  /*7510*/  @P1 SHF.L.U32 R3, R111, 0x1f, RZ ;  /* 0x0000001f6f031819 */ /* 0x000fe200000006ff */
[----:B------:R-:W-:Y:S06]  /*7520*/  BRA.U !UP0, `(.L_x_118) ;  /* 0x0000000108247547 */ /* 0x000fec000b800000 */
[----:B------:R-:W-:Y:S01]  /*7530*/  IMAD.U32 R5, RZ, RZ, UR52 ;  /* 0x00000034ff057e24 */ /* 0x000fe2000f8e00ff */
[----:B------:R-:W-:Y:S01]  /*7540*/  MOV R0, UR55 ;  /* 0x0000003700007c02 */ /* 0x000fe20008000f00 */
[----:B------:R-:W-:Y:S03]  /*7550*/  UIADD3 UR4, UPT, UPT, UR52, 0x1, URZ ;  /* 0x0000000134047890 */ /* 0x000fe6000fffe0ff */
[----:B------:R-:W-:Y:S01]  /*7560*/  @P1 LEA R5, R5, UR47, 0x3 ;  /* 0x0000002f05051c11 */ /* 0x000fe2000f8e18ff */
[----:B------:R-:W-:Y:S04]  /*7570*/  UISETP.NE.AND UP0, UPT, UR4, 0x3, UPT ;  /* 0x000000030400788c */ /* 0x000fe8000bf05270 */
[----:B------:R-:W-:Y:S01]  /*7580*/  @P1 VIADD R5, R5, 0x58 ;  /* 0x0000005805051836 */ /* 0x000fe20000000000 */
[----:B------:R-:W-:Y:S04]  /*7590*/  USEL UR52, UR4, URZ, UP0 ;  /* 0x000000ff04347287 */ /* 0x000fe80008000000 */
[----:B------:R-:W-:Y:S04]  /*75a0*/  @P1 PRMT R0, R0, 0x654, R5 ;  /* 0x0000065400001816 */ /* 0x000fe80000000005 */
[----:B------:R2:W-:Y:S04]  /*75b0*/  @P1 SYNCS.ARRIVE.TRANS64.RED.A1T0 RZ, [R0+URZ], RZ ;  /* 0x000000ff00ff19a7 */ /* 0x0005e800081004ff */
.L_x_118:
[----:B------:R-:W4:Y:S01]  /*75c0*/  @P1 SYNCS.PHASECHK.TRANS64.TRYWAIT P0, [R2+URZ+0x40], R3 ;  /* 0x00004003020015a7 */ /* 0x000f2200080011ff */
[----:B------:R-:W-:Y:S01]  /*75d0*/  BSSY B1, `(.L_x_119) ;  /* 0x0000015000017945 */ /* 0x000fe20003800000 */
[----:B----4-:R-:W-:Y:S03]  /*75e0*/  @P1 SEL R109, RZ, 0x1, !P0 ;  /* 0x00000001ff6d1807 */ /* 0x010fe60004000000 */
[----:B------:R-:W-:Y:S05]  /*75f0*/  @!P1 BRA `(.L_x_120) ;  /* 0x0000000000489947 */ /* 0x000fea0003800000 */
[----:B------:R-:W-:Y:S01]  /*7600*/  ISETP.NE.AND P1, PT, R113, RZ, PT ;  /* 0x000000ff7100720c */ /* 0x000fe20003f25270 */
[----:B------:R-:W-:Y:S01]  /*7610*/  BSSY B0, `(.L_x_121) ;  /* 0x000000a000007945 */ /* 0x000fe20003800000 */
[----:B------:R-:W-:Y:S11]  /*7620*/  ISETP.NE.AND P0, PT, R109, RZ, PT ;  /* 0x000000ff6d00720c */ /* 0x000ff60003f05270 */
[----:B------:R-:W-:Y:S04]  /*7630*/  @P1 IMAD R112, R112, 0x2000, R97 ;  /* 0x0000200070701824 */ /* 0x000fe800078e0261 */
[----:B------:R-:W-:Y:S01]  /*7640*/  @P1 IMAD.IADD R5, R81, 0x1, R112 ;  /* 0x0000000151051824 */ /* 0x000fe200078e0270 */
[----:B------:R-:W-:Y:S03]  /*7650*/  @P1 IADD3 R3, PT, PT, R80, R112, RZ ;  /* 0x0000007050031210 */ /* 0x000fe60007ffe0ff */
[----:B--2---:R-:W-:Y:S01]  /*7660*/  @P1 IMAD.IADD R0, R96, 0x1, R5 ;  /* 0x0000000160001824 */ /* 0x004fe200078e0205 */
[----:B------:R-:W-:Y:S06]  /*7670*/  @P0 BRA `(.L_x_122) ;  /* 0x00000000000c0947 */ /* 0x000fec0003800000 */
[----:B------:R-:W-:Y:S04]  /*7680*/  SHF.L.U32 R111, R111, 0x1f, RZ ;  /* 0x0000001f6f6f7819 */ /* 0x000fe800000006ff */
[----:B------:R-:W2:Y:S02]  /*7690*/  SYNCS.PHASECHK.TRANS64.TRYWAIT P0, [R2+URZ+0x40], R111 ;  /* 0x0000406f020075a7 */ /* 0x000ea400080011ff */
[----:B--2---:R-:W-:Y:S05]  /*76a0*/  @!P0 BRA `(.L_x_123) ;  /* 0x00000018008c8947 */ /* 0x004fea0003800000 */
.L_x_122:
[----:B------:R-:W-:Y:S05]  /*76b0*/  BSYNC B0 ;  /* 0x0000000000007941 */ /* 0x000fea0003800000 */
.L_x_121:
[----:B------:R-:W-:Y:S11]  /*76c0*/  ISETP.NE.AND P0, PT, R113, RZ, PT ;  /* 0x000000ff7100720c */ /* 0x000ff60003f05270 */
[----:B------:R-:W-:Y:S02]  /*76d0*/  @!UPT UIADD3 URZ, UPT, UPT, URZ, URZ, URZ ;  /* 0x000000fffffff290 */ /* 0x000fe4000fffe0ff */
[----:B------:R4:W1:Y:S04]  /*76e0*/  @P0 LDS.128 R48, [R112] ;  /* 0x0000000070300984 */ /* 0x0008680000000c00 */
[----:B------:R4:W1:Y:S04]  /*76f0*/  @P0 LDS.128 R64, [R3+0x20] ;  /* 0x0000200003400984 */ /* 0x0008680000000c00 */
[----:B------:R4:W1:Y:S04]  /*7700*/  @P0 LDS.128 R56, [R5+0x10] ;  /* 0x0000100005380984 */ /* 0x0008680000000c00 */
[----:B------:R4:W1:Y:S02]  /*7710*/  @P0 LDS.128 R72, [R0+0x10] ;  /* 0x0000100000480984 */ /* 0x0008640000000c00 */
.L_x_120:
[----:B------:R-:W-:Y:S05]  /*7720*/  BSYNC B1 ;  /* 0x0000000000017941 */ /* 0x000fea0003800000 */
.L_x_119:
[----:B--2-4-:R-:W-:Y:S05]  /*7730*/  VIADD R0, R39, 0x20 ;  /* 0x0000002027007836 */ /* 0x014fea0000000000 */
[----:B------:R-:W-:Y:S04]  /*7740*/  SHF.R.U32.HI R0, RZ, 0x15, R0 ;  /* 0x00000015ff007819 */ /* 0x000fe80000011600 */
[----:B------:R-:W-:Y:S11]  /*7750*/  LOP3.LUT P0, RZ, R0, 0x3, R85, 0x48, !PT ;  /* 0x0000000300ff7812 */ /* 0x000ff60007804855 */
[----:B------:R-:W-:Y:S02]  /*7760*/  @!UPT UIADD3 URZ, UPT, UPT, URZ, URZ, URZ ;  /* 0x000000fffffff290 */ /* 0x000fe4000fffe0ff */
[----:B------:R-:W-:Y:S05]  /*7770*/  @!P0 BRA `(.L_x_124) ;  /* 0x0000000000408947 */ /* 0x000fea0003800000 */
[----:B------:R-:W2:Y:S01]  /*7780*/  LDCU.64 UR8, c[0x4][0x70] ;  /* 0x01000e00ff0877ac */ /* 0x000ea20008000a00 */
[----:B------:R-:W-:Y:S01]  /*7790*/  MOV R3, 0x0 ;  /* 0x0000000000037802 */ /* 0x000fe20000000f00 */
[----:B------:R-:W-:Y:S02]  /*77a0*/  HFMA2 R12, -RZ, RZ, 0, 5.9604644775390625e-08 ;  /* 0x00000001ff0c7431 */ /* 0x000fe400000001ff */
[----:B------:R-:W-:Y:S02]  /*77b0*/  IMAD.MOV.U32 R8, RZ, RZ, 0x192 ;  /* 0x00000192ff087424 */ /* 0x000fe400078e00ff */
[----:B------:R-:W-:Y:S01]  /*77c0*/  IMAD.MOV.U32 R13, RZ, RZ, RZ ;  /* 0x000000ffff0d7224 */ /* 0x000fe200078e00ff */
[----:B------:R-:W4:Y:S01]  /*77d0*/  LDCU.64 UR6, c[0x4][0x78] ;  /* 0x01000f00ff0677ac */ /* 0x000f220008000a00 */
[----:B------:R-:W1:Y:S01]  /*77e0*/  LDC.64 R2, c[0x4][R3] ;  /* 0x0100000003027b82 */ /* 0x000e620000000a00 */
[----:B------:R-:W5:Y:S01]  /*77f0*/  LDCU.64 UR4, c[0x4][0x10] ;  /* 0x01000200ff0477ac */ /* 0x000f620008000a00 */
[----:B--2---:R-:W-:Y:S01]  /*7800*/  MOV R5, UR9 ;  /* 0x0000000900057c02 */ /* 0x004fe20008000f00 */
[----:B------:R-:W-:Y:S01]  /*7810*/  IMAD.U32 R4, RZ, RZ, UR8 ;  /* 0x00000008ff047e24 */ /* 0x000fe2000f8e00ff */
[----:B----4-:R-:W-:Y:S01]  /*7820*/  MOV R7, UR7 ;  /* 0x0000000700077c02 */ /* 0x010fe20008000f00 */
[----:B------:R-:W-:Y:S01]  /*7830*/  IMAD.U32 R6, RZ, RZ, UR6 ;  /* 0x00000006ff067e24 */ /* 0x000fe2000f8e00ff */
[----:B-----5:R-:W-:Y:S01]  /*7840*/  MOV R11, UR5 ;  /* 0x00000005000b7c02 */ /* 0x020fe20008000f00 */
[----:B------:R-:W-:Y:S02]  /*7850*/  IMAD.U32 R10, RZ, RZ, UR4 ;  /* 0x00000004ff0a7e24 */ /* 0x000fe4000f8e00ff */
[----:B------:R-:W-:Y:S07]  /*7860*/  LEPC R20, `(.L_x_124) ;  /* 0x000000001014794e */ /* 0x000fee0000000000 */
[----:B-1-3--:R-:W-:Y:S05]  /*7870*/  CALL.ABS.NOINC R2 ;  /* 0x0000000002007343 */ /* 0x00afea0003c00000 */
.L_x_124:
[----:B------:R-:W-:Y:S01]  /*7880*/  ISETP.NE.AND P0, PT, R98, RZ, PT ;  /* 0x000000ff6200720c */ /* 0x000fe20003f05270 */
[----:B------:R-:W-:Y:S05]  /*7890*/  WARPSYNC.ALL ;  /* 0x0000000000007948 */ /* 0x000fea0003800000 */
[----:B------:R-:W-:Y:S01]  /*78a0*/  R2UR UR4, R39 ;  /* 0x00000000270472ca */ /* 0x000fe200000e0000 */
[--C-:B-1----:R-:W-:Y:S01]  /*78b0*/  HADD2.F32 R40, -RZ, R48.reuse.H0_H0 ;  /* 0x20000030ff287230 */ /* 0x102fe20000004100 */
[----:B------:R-:W-:Y:S01]  /*78c0*/  IADD3 R89, PT, PT, R89, 0xc0, RZ ;  /* 0x000000c059597810 */ /* 0x000fe20007ffe0ff */
[----:B------:R-:W-:Y:S01]  /*78d0*/  HADD2.F32 R42, -RZ, R48.H1_H1 ;  /* 0x30000030ff2a7230 */ /* 0x000fe20000004100 */
[----:B------:R-:W-:Y:S01]  /*78e0*/  BSSY.RECONVERGENT B0, `(.L_x_125) ;  /* 0x000008d000007945 */ /* 0x000fe20003800200 */
[--C-:B------:R-:W-:Y:S01]  /*78f0*/  HADD2.F32 R43, -RZ, R49.reuse.H0_H0 ;  /* 0x20000031ff2b7230 */ /* 0x100fe20000004100 */
[----:B------:R-:W-:Y:S01]  /*7900*/  LOP3.LUT R89, R89, 0xfefffff8, RZ, 0xc0, !PT ;  /* 0xfefffff859597812 */ /* 0x000fe200078ec0ff */
[----:B------:R-:W-:Y:S02]  /*7910*/  HADD2.F32 R44, -RZ, R49.H1_H1 ;  /* 0x30000031ff2c7230 */ /* 0x000fe40000004100 */
[--C-:B------:R-:W-:Y:S02]  /*7920*/  HADD2.F32 R45, -RZ, R50.reuse.H0_H0 ;  /* 0x20000032ff2d7230 */ /* 0x100fe40000004100 */
[----:B---3--:R-:W-:Y:S02]  /*7930*/  HADD2.F32 R46, -RZ, R50.H1_H1 ;  /* 0x30000032ff2e7230 */ /* 0x008fe40000004100 */
[----:B------:R-:W1:Y:S01]  /*7940*/  LDTM.x32 R4, tmem[UR4+0x20] ;  /* 0x00002004000479ee */ /* 0x000e6200082c0000 */
[----:B------:R-:W-:Y:S01]  /*7950*/  NOP ;  /* 0x0000000000007918 */ /* 0x000fe20000000000 */
[----:B-1----:R1:W-:Y:S01]  /*7960*/  SYNCS.ARRIVE.TRANS64.RED.A1T0 RZ, [R89+URZ], RZ ;  /* 0x000000ff59ff79a7 */ /* 0x0023e200081004ff */
[----:B------:R-:W-:Y:S01]  /*7970*/  USHF.L.U32 UR4, UR45, 0xd, URZ ;  /* 0x0000000d2d047899 */ /* 0x000fe200080006ff */
[--C-:B------:R-:W-:Y:S02]  /*7980*/  HADD2.F32 R47, -RZ, R51.reuse.H0_H0 ;  /* 0x20000033ff2f7230 */ /* 0x100fe40000004100 */
[----:B------:R-:W-:Y:S02]  /*7990*/  HADD2.F32 R48, -RZ, R51.H1_H1 ;  /* 0x30000033ff307230 */ /* 0x000fe40000004100 */
[--C-:B------:R-:W-:Y:S01]  /*79a0*/  HADD2.F32 R49, -RZ, R56.reuse.H0_H0 ;  /* 0x20000038ff317230 */ /* 0x100fe20000004100 */
[----:B------:R-:W-:Y:S01]  /*79b0*/  IADD3 R110, PT, PT, R97, UR4, RZ ;  /* 0x00000004616e7c10 */ /* 0x000fe2000fffe0ff */
[----:B------:R-:W-:Y:S02]  /*79c0*/  HADD2.F32 R51, -RZ, R56.H1_H1 ;  /* 0x30000038ff337230 */ /* 0x000fe40000004100 */
[--C-:B------:R-:W-:Y:S01]  /*79d0*/  HADD2.F32 R50, -RZ, R57.reuse.H0_H0 ;  /* 0x20000039ff327230 */ /* 0x100fe20000004100 */
[-C--:B------:R-:W-:Y:S01]  /*79e0*/  IADD3 R109, PT, PT, R81, R110.reuse, RZ ;  /* 0x0000006e516d7210 */ /* 0x080fe20007ffe0ff */
[----:B------:R-:W-:Y:S01]  /*79f0*/  HADD2.F32 R52, -RZ, R57.H1_H1 ;  /* 0x30000039ff347230 */ /* 0x000fe20000004100 */
[----:B------:R-:W-:Y:S01]  /*7a00*/  IADD3 R110, PT, PT, R80, R110, RZ ;  /* 0x0000006e506e7210 */ /* 0x000fe20007ffe0ff */
[--C-:B------:R-:W-:Y:S01]  /*7a10*/  HADD2.F32 R53, -RZ, R58.reuse.H0_H0 ;  /* 0x2000003aff357230 */ /* 0x100fe20000004100 */
[----:B------:R-:W-:Y:S01]  /*7a20*/  IADD3 R111, PT, PT, R96, R109, RZ ;  /* 0x0000006d606f7210 */ /* 0x000fe20007ffe0ff */
[----:B------:R-:W-:Y:S02]  /*7a30*/  HADD2.F32 R54, -RZ, R58.H1_H1 ;  /* 0x3000003aff367230 */ /* 0x000fe40000004100 */
[--C-:B------:R-:W-:Y:S02]  /*7a40*/  HADD2.F32 R55, -RZ, R59.reuse.H0_H0 ;  /* 0x2000003bff377230 */ /* 0x100fe40000004100 */
[----:B------:R-:W-:Y:S02]  /*7a50*/  HADD2.F32 R56, -RZ, R59.H1_H1 ;  /* 0x3000003bff387230 */ /* 0x000fe40000004100 */
[C---:B------:R-:W-:Y:S01]  /*7a60*/  FMUL R4, R38.reuse, R4 ;  /* 0x0000000426047220 */ /* 0x040fe20000400000 */
[C---:B------:R-:W-:Y:S01]  /*7a70*/  FMUL R5, R38.reuse, R5 ;  /* 0x0000000526057220 */ /* 0x040fe20000400000 */
[C---:B------:R-:W-:Y:S01]  /*7a80*/  FMUL R6, R38.reuse, R6 ;  /* 0x0000000626067220 */ /* 0x040fe20000400000 */
[C---:B------:R-:W-:Y:S01]  /*7a90*/  FMUL R7, R38.reuse, R7 ;  /* 0x0000000726077220 */ /* 0x040fe20000400000 */
[C---:B------:R-:W-:Y:S01]  /*7aa0*/  FFMA R4, R41.reuse, R40, R4 ;  /* 0x0000002829047223 */ /* 0x040fe20000000004 */
[C---:B------:R-:W-:Y:S01]  /*7ab0*/  FFMA R5, R41.reuse, R42, R5 ;  /* 0x0000002a29057223 */ /* 0x040fe20000000005 */
[C---:B------:R-:W-:Y:S01]  /*7ac0*/  FFMA R6, R41.reuse, R43, R6 ;  /* 0x0000002b29067223 */ /* 0x040fe20000000006 */
[----:B------:R-:W-:Y:S01]  /*7ad0*/  FFMA R7, R41, R44, R7 ;  /* 0x0000002c29077223 */ /* 0x000fe20000000007 */
[C---:B------:R-:W-:Y:S01]  /*7ae0*/  FMUL R8, R38.reuse, R8 ;  /* 0x0000000826087220 */ /* 0x040fe20000400000 */
[C---:B------:R-:W-:Y:S01]  /*7af0*/  FMUL R9, R38.reuse, R9 ;  /* 0x0000000926097220 */ /* 0x040fe20000400000 */
[----:B------:R-:W-:Y:S01]  /*7b00*/  F2FP.F16.F32.PACK_AB R80, R5, R4 ;  /* 0x000000040550723e */ /* 0x000fe200000000ff */
[C---:B------:R-:W-:Y:S01]  /*7b10*/  FMUL R10, R38.reuse, R10 ;  /* 0x0000000a260a7220 */ /* 0x040fe20000400000 */
[----:B------:R-:W-:Y:S01]  /*7b20*/  F2FP.F16.F32.PACK_AB R81, R7, R6 ;  /* 0x000000060751723e */ /* 0x000fe200000000ff */
[C---:B------:R-:W-:Y:S01]  /*7b30*/  FFMA R8, R41.reuse, R45, R8 ;  /* 0x0000002d29087223 */ /* 0x040fe20000000008 */
[C---:B------:R-:W-:Y:S01]  /*7b40*/  FFMA R9, R41.reuse, R46, R9 ;  /* 0x0000002e29097223 */ /* 0x040fe20000000009 */
[----:B------:R-:W-:Y:S01]  /*7b50*/  FFMA R10, R41, R47, R10 ;  /* 0x0000002f290a7223 */ /* 0x000fe2000000000a */
[C---:B------:R-:W-:Y:S01]  /*7b60*/  FMUL R11, R38.reuse, R11 ;  /* 0x0000000b260b7220 */ /* 0x040fe20000400000 */
[C---:B------:R-:W-:Y:S01]  /*7b70*/  FMUL R0, R38.reuse, R12 ;  /* 0x0000000c26007220 */ /* 0x040fe20000400000 */
[C---:B------:R-:W-:Y:S01]  /*7b80*/  FMUL R2, R38.reuse, R13 ;  /* 0x0000000d26027220 */ /* 0x040fe20000400000 */
[----:B------:R-:W-:Y:S01]  /*7b90*/  F2FP.F16.F32.PACK_AB R82, R9, R8 ;  /* 0x000000080952723e */ /* 0x000fe200000000ff */
[C---:B------:R-:W-:Y:S01]  /*7ba0*/  FFMA R11, R41.reuse, R48, R11 ;  /* 0x00000030290b7223 */ /* 0x040fe2000000000b */
[C---:B------:R-:W-:Y:S01]  /*7bb0*/  FFMA R0, R41.reuse, R49, R0 ;  /* 0x0000003129007223 */ /* 0x040fe20000000000 */
[C---:B------:R-:W-:Y:S01]  /*7bc0*/  FFMA R2, R41.reuse, R51, R2 ;  /* 0x0000003329027223 */ /* 0x040fe20000000002 */
[C---:B------:R-:W-:Y:S01]  /*7bd0*/  FMUL R3, R38.reuse, R14 ;  /* 0x0000000e26037220 */ /* 0x040fe20000400000 */
[C---:B------:R-:W-:Y:S01]  /*7be0*/  FMUL R15, R38.reuse, R15 ;  /* 0x0000000f260f7220 */ /* 0x040fe20000400000 */
[C---:B------:R-:W-:Y:S01]  /*7bf0*/  FMUL R12, R38.reuse, R16 ;  /* 0x00000010260c7220 */ /* 0x040fe20000400000 */
[C---:B------:R-:W-:Y:S01]  /*7c00*/  FMUL R13, R38.reuse, R17 ;  /* 0x00000011260d7220 */ /* 0x040fe20000400000 */
[C---:B------:R-:W-:Y:S01]  /*7c10*/  FFMA R3, R41.reuse, R50, R3 ;  /* 0x0000003229037223 */ /* 0x040fe20000000003 */
[C---:B------:R-:W-:Y:S01]  /*7c20*/  FMUL R14, R38.reuse, R18 ;  /* 0x00000012260e7220 */ /* 0x040fe20000400000 */
[----:B------:R-:W-:Y:S01]  /*7c30*/  FFMA R15, R41, R52, R15 ;  /* 0x00000034290f7223 */ /* 0x000fe2000000000f */
[--C-:B------:R-:W-:Y:S02]  /*7c40*/  HADD2.F32 R57, -RZ, R64.reuse.H0_H0 ;  /* 0x20000040ff397230 */ /* 0x100fe40000004100 */
[C---:B------:R-:W-:Y:S01]  /*7c50*/  FMUL R19, R38.reuse, R19 ;  /* 0x0000001326137220 */ /* 0x040fe20000400000 */
[----:B------:R-:W-:Y:S01]  /*7c60*/  F2FP.F16.F32.PACK_AB R83, R11, R10 ;  /* 0x0000000a0b53723e */ /* 0x000fe200000000ff */
[C---:B------:R-:W-:Y:S01]  /*7c70*/  FFMA R12, R41.reuse, R53, R12 ;  /* 0x00000035290c7223 */ /* 0x040fe2000000000c */
[----:B------:R-:W-:Y:S02]  /*7c80*/  HADD2.F32 R58, -RZ, R64.H1_H1 ;  /* 0x30000040ff3a7230 */ /* 0x000fe40000004100 */
[C---:B------:R-:W-:Y:S01]  /*7c90*/  FMUL R16, R38.reuse, R20 ;  /* 0x0000001426107220 */ /* 0x040fe20000400000 */
[C---:B------:R-:W-:Y:S01]  /*7ca0*/  FFMA R13, R41.reuse, R54, R13 ;  /* 0x00000036290d7223 */ /* 0x040fe2000000000d */
[----:B------:R1:W-:Y:S01]  /*7cb0*/  STS.128 [R97+UR4], R80 ;  /* 0x0000005061007988 */ /* 0x0003e20008000c04 */
[--C-:B------:R-:W-:Y:S02]  /*7cc0*/  HADD2.F32 R59, -RZ, R65.reuse.H0_H0 ;  /* 0x20000041ff3b7230 */ /* 0x100fe40000004100 */
[C---:B------:R-:W-:Y:S01]  /*7cd0*/  FMUL R17, R38.reuse, R21 ;  /* 0x0000001526117220 */ /* 0x040fe20000400000 */
[C---:B------:R-:W-:Y:S01]  /*7ce0*/  FFMA R14, R41.reuse, R55, R14 ;  /* 0x00000037290e7223 */ /* 0x040fe2000000000e */
[----:B------:R-:W-:Y:S02]  /*7cf0*/  HADD2.F32 R60, -RZ, R65.H1_H1 ;  /* 0x30000041ff3c7230 */ /* 0x000fe40000004100 */
[C---:B------:R-:W-:Y:S01]  /*7d00*/  FMUL R18, R38.reuse, R22 ;  /* 0x0000001626127220 */ /* 0x040fe20000400000 */
[C---:B------:R-:W-:Y:S01]  /*7d10*/  FFMA R19, R41.reuse, R56, R19 ;  /* 0x0000003829137223 */ /* 0x040fe20000000013 */
        /* <DEDUP_REMOVED lines=13> */
[----:B------:R-:W-:Y:S01]  /*7df0*/  FMUL R27, R38, R27 ;  /* 0x0000001b261b7220 */ /* 0x000fe20000400000 */
[----:B------:R-:W-:Y:S01]  /*7e00*/  F2FP.F16.F32.PACK_AB R104, R2, R0 ;  /* 0x000000000268723e */ /* 0x000fe200000000ff */
[----:B------:R-:W-:Y:S01]  /*7e10*/  FFMA R20, R41, R61, R20 ;  /* 0x0000003d29147223 */ /* 0x000fe20000000014 */
[----:B------:R-:W-:Y:S01]  /*7e20*/  F2FP.F16.F32.PACK_AB R105, R15, R3 ;  /* 0x000000030f69723e */ /* 0x000fe200000000ff */
[----:B------:R-:W-:Y:S01]  /*7e30*/  HADD2.F32 R66, -RZ, R72.H1_H1 ;  /* 0x30000048ff427230 */ /* 0x000fe20000004100 */
[----:B------:R-:W-:Y:S01]  /*7e40*/  F2FP.F16.F32.PACK_AB R106, R13, R12 ;  /* 0x0000000c0d6a723e */ /* 0x000fe200000000ff */
[C---:B------:R-:W-:Y:S01]  /*7e50*/  FMUL R24, R38.reuse, R28 ;  /* 0x0000001c26187220 */ /* 0x040fe20000400000 */
[----:B------:R-:W-:Y:S01]  /*7e60*/  F2FP.F16.F32.PACK_AB R107, R19, R14 ;  /* 0x0000000e136b723e */ /* 0x000fe200000000ff */
[C---:B------:R-:W-:Y:S01]  /*7e70*/  FFMA R21, R41.reuse, R62, R21 ;  /* 0x0000003e29157223 */ /* 0x040fe20000000015 */
[--C-:B------:R-:W-:Y:S02]  /*7e80*/  HADD2.F32 R67, -RZ, R73.reuse.H0_H0 ;  /* 0x20000049ff437230 */ /* 0x100fe40000004100 */
[C---:B------:R-:W-:Y:S01]  /*7e90*/  FMUL R25, R38.reuse, R29 ;  /* 0x0000001d26197220 */ /* 0x040fe20000400000 */
[C---:B------:R-:W-:Y:S01]  /*7ea0*/  FFMA R22, R41.reuse, R63, R22 ;  /* 0x0000003f29167223 */ /* 0x040fe20000000016 */
[----:B------:R1:W-:Y:S01]  /*7eb0*/  STS.128 [R109+0x10], R104 ;  /* 0x000010686d007388 */ /* 0x0003e20000000c00 */
        /* <DEDUP_REMOVED lines=39> */
[----:B------:R-:W-:Y:S02]  /*8130*/  UIADD3 UR9, UPT, UPT, UR49, 0x20, URZ ;  /* 0x0000002031097890 */ /* 0x000fe4000fffe0ff */
[----:B------:R-:W-:Y:S02]  /*8140*/  UIADD3 UR8, UPT, UPT, UR47, 0x200, UR4 ;  /* 0x000002002f087890 */ /* 0x000fe4000fffe004 */
[----:B--2---:R-:W-:Y:S03]  /*8150*/  UIADD3 UR6, UP0, UPT, UR10, 0x680, URZ ;  /* 0x000006800a067890 */ /* 0x004fe6000ff1e0ff */
[----:B------:R-:W-:Y:S01]  /*8160*/  UMOV UR10, UR50 ;  /* 0x00000032000a7c82 */ /* 0x000fe20008000000 */
[----:B------:R-:W-:Y:S03]  /*8170*/  UIADD3.X UR7, UPT, UPT, URZ, UR11, URZ, UP0, !UPT ;  /* 0x0000000bff077290 */ /* 0x000fe600087fe4ff */
[----:B------:R-:W-:Y:S06]  /*8180*/  UMOV UR11, UR36 ;  /* 0x00000024000b7c82 */ /* 0x000fec0008000000 */
[----:B------:R2:W-:Y:S02]  /*8190*/  UTMASTG.3D [UR8], [UR6] ;  /* 0x00000008060073b5 */ /* 0x0005e40008010000 */
[----:B--2---:R0:W-:Y:S02]  /*81a0*/  UTMACMDFLUSH ;  /* 0x00000000000079b7 */ /* 0x0041e40000000000 */
.L_x_126:
[----:B------:R-:W-:Y:S05]  /*81b0*/  BSYNC.RECONVERGENT B0 ;  /* 0x0000000000007941 */ /* 0x000fea0003800200 */
.L_x_125:
[----:B------:R-:W-:Y:S01]  /*81c0*/  UIADD3 UR4, UPT, UPT, UR45, 0x1, URZ ;  /* 0x000000012d047890 */ /* 0x000fe2000fffe0ff */
[----:B------:R-:W-:Y:S03]  /*81d0*/  BSSY.RECONVERGENT B0, `(.L_x_127) ;  /* 0x0000008000007945 */ /* 0x000fe60003800200 */
[----:B------:R-:W-:Y:S04]  /*81e0*/  UISETP.NE.AND UP0, UPT, UR4, 0x3, UPT ;  /* 0x000000030400788c */ /* 0x000fe8000bf05270 */
[----:B------:R-:W-:Y:S02]  /*81f0*/  UISETP.EQ.XOR UP1, UPT, UR44, 0x3, !UP0 ;  /* 0x000000032c00788c */ /* 0x000fe4000c722a70 */
[----:B------:R-:W-:Y:S02]  /*8200*/  USEL UR46, UR4, URZ, UP0 ;  /* 0x000000ff042e7287 */ /* 0x000fe40008000000 */
[----:B------:R-:W-:Y:S04]  /*8210*/  USEL UR5, URZ, 0x1, !UP1 ;  /* 0x00000001ff057887 */ /* 0x000fe8000c800000 */
[----:B------:R-:W-:Y:S01]  /*8220*/  ULOP3.LUT UR54, UR54, UR5, URZ, 0x3c, !UPT ;  /* 0x0000000536367292 */ /* 0x000fe2000f8e3cff */
[----:B------:R-:W-:Y:S11]  /*8230*/  @P0 BRA `(.L_x_128) ;  /* 0x0000000000040947 */ /* 0x000ff60003800000 */
[----:B------:R-:W-:Y:S04]  /*8240*/  DEPBAR.LE SB0, 0x1 ;  /* 0x000080400000791a */ /* 0x000fe80000000000 */
.L_x_128:
[----:B------:R-:W-:Y:S05]  /*8250*/  BSYNC.RECONVERGENT B0 ;  /* 0x0000000000007941 */ /* 0x000fea0003800200 */
.L_x_127:
[----:B------:R-:W-:Y:S01]  /*8260*/  BAR.SYNC.DEFER_BLOCKING 0x1, 0x80 ;  /* 0x0042000000007b1d */ /* 0x000fe20000010000 */
[----:B------:R-:W-:Y:S01]  /*8270*/  UISETP.NE.AND UP0, UPT, UR53, -0x2, UPT ;  /* 0xfffffffe3500788c */ /* 0x000fe2000bf05270 */
[----:B------:R-:W-:Y:S08]  /*8280*/  IADD3 R0, PT, PT, R36, 0x1, RZ ;  /* 0x0000000124007810 */ /* 0x000ff00007ffe0ff */
[----:B------:R-:W-:Y:S05]  /*8290*/  BRA.U !UP0, `(.L_x_129) ;  /* 0x0000000108287547 */ /* 0x000fea000b800000 */
[----:B------:R-:W-:Y:S01]  /*82a0*/  ISETP.NE.AND P0, PT, R108, RZ, PT ;  /* 0x000000ff6c00720c */ /* 0x000fe20003f05270 */
[----:B------:R-:W-:Y:S01]  /*82b0*/  IMAD.U32 R3, RZ, RZ, UR52 ;  /* 0x00000034ff037e24 */ /* 0x000fe2000f8e00ff */
[----:B------:R-:W-:Y:S01]  /*82c0*/  UIADD3 UR4, UPT, UPT, UR52, 0x1, URZ ;  /* 0x0000000134047890 */ /* 0x000fe2000fffe0ff */
[----:B------:R-:W-:Y:S03]  /*82d0*/  IMAD.U32 R2, RZ, RZ, UR55 ;  /* 0x00000037ff027e24 */ /* 0x000fe6000f8e00ff */
[----:B------:R-:W-:Y:S04]  /*82e0*/  UISETP.NE.AND UP0, UPT, UR4, 0x3, UPT ;  /* 0x000000030400788c */ /* 0x000fe8000bf05270 */
[----:B------:R-:W-:Y:S03]  /*82f0*/  USEL UR52, UR4, URZ, UP0 ;  /* 0x000000ff04347287 */ /* 0x000fe60008000000 */
[----:B------:R-:W-:Y:S05]  /*8300*/  @P0 LEA R3, R3, UR47, 0x3 ;  /* 0x0000002f03030c11 */ /* 0x000fea000f8e18ff */
[----:B------:R-:W-:Y:S05]  /*8310*/  @P0 VIADD R3, R3, 0x58 ;  /* 0x0000005803030836 */ /* 0x000fea0000000000 */
[----:B------:R-:W-:Y:S04]  /*8320*/  @P0 PRMT R2, R2, 0x654, R3 ;  /* 0x0000065402020816 */ /* 0x000fe80000000003 */
[----:B------:R2:W-:Y:S03]  /*8330*/  @P0 SYNCS.ARRIVE.TRANS64.RED.A1T0 RZ, [R2+URZ], RZ ;  /* 0x000000ff02ff09a7 */ /* 0x0005e600081004ff */
.L_x_129:
[----:B------:R-:W-:Y:S01]  /*8340*/  R2UR UR6, R103 ;  /* 0x00000000670672ca */ /* 0x000fe200000e0000 */
[----:B------:R-:W-:Y:S01]  /*8350*/  UIADD3 UR53, UPT, UPT, UR53, 0x2, URZ ;  /* 0x0000000235357890 */ /* 0x000fe2000fffe0ff */
[----:B------:R-:W-:Y:S02]  /*8360*/  R2UR UR5, R86 ;  /* 0x00000000560572ca */ /* 0x000fe400000e0000 */
[----:B------:R-:W-:Y:S02]  /*8370*/  R2UR UR4, R87 ;  /* 0x00000000570472ca */ /* 0x000fe400000e0000 */
[----:B------:R-:W-:Y:S02]  /*8380*/  R2UR UR36, R101 ;  /* 0x00000000652472ca */ /* 0x000fe400000e0000 */
[----:B------:R-:W-:Y:S02]  /*8390*/  ISETP.NE.AND P0, PT, R91, 0x2, PT ;  /* 0x000000025b00780c */ /* 0x000fe40003f05270 */
[----:B------:R-:W-:Y:S02]  /*83a0*/  ISETP.NE.AND P1, PT, R0, 0x4, PT ;  /* 0x000000040000780c */ /* 0x000fe40003f25270 */
[----:B------:R-:W-:Y:S01]  /*83b0*/  SEL R3, RZ, 0x1, P0 ;  /* 0x00000001ff037807 */ /* 0x000fe20000000000 */
[----:B------:R-:W-:Y:S01]  /*83c0*/  UISETP.NE.AND UP0, UPT, UR6, URZ, UPT ;  /* 0x000000ff0600728c */ /* 0x000fe2000bf05270 */
[----:B--2---:R-:W-:Y:S01]  /*83d0*/  SEL R2, RZ, 0x1, P1 ;  /* 0x00000001ff027807 */ /* 0x004fe20000800000 */
[----:B------:R-:W-:Y:S01]  /*83e0*/  UIADD3 UR26, UPT, UPT, UR37, UR5, URZ ;  /* 0x00000005251a7290 */ /* 0x000fe2000fffe0ff */
[----:B------:R-:W-:Y:S01]  /*83f0*/  LOP3.LUT R94, R94, R3, RZ, 0x3c, !PT ;  /* 0x000000035e5e7212 */ /* 0x000fe200078e3cff */
[----:B------:R-:W-:Y:S01]  /*8400*/  UIADD3 UR25, UPT, UPT, UR38, UR4, URZ ;  /* 0x0000000426197290 */ /* 0x000fe2000fffe0ff */
[----:B------:R-:W-:Y:S02]  /*8410*/  LOP3.LUT R95, R95, R2, RZ, 0x3c, !PT ;  /* 0x000000025f5f7212 */ /* 0x000fe400078e3cff */
[----:B------:R-:W-:Y:S02]  /*8420*/  SEL R91, R91, RZ, P0 ;  /* 0x000000ff5b5b7207 */ /* 0x000fe40000000000 */
[----:B------:R-:W-:Y:S01]  /*8430*/  SEL R36, R0, RZ, P1 ;  /* 0x000000ff00247207 */ /* 0x000fe20000800000 */
[----:B------:R-:W-:Y:S06]  /*8440*/  BRA.U UP0, `(.L_x_130) ;  /* 0xffffffd500807547 */ /* 0x000fec000b83ffff */
[----:B------:R-:W-:-:S13]  /*8450*/  R2UR UR4, R88 ;  /* 0x00000000580472ca */ /* 0x000fda00000e0000 */
[----:B------:R-:W-:-:S09]  /*8460*/  UISETP.NE.AND UP0, UPT, UR4, URZ, UPT ;  /* 0x000000ff0400728c */ /* 0x000fd2000bf05270 */
[----:B------:R-:W-:Y:S05]  /*8470*/  BRA.U !UP0, `(.L_x_131) ;  /* 0x0000000108487547 */ /* 0x000fea000b800000 */
[----:B------:R-:W2:Y:S02]  /*8480*/  LDCU.64 UR4, c[0x0][0x890] ;  /* 0x00011200ff0477ac */ /* 0x000ea40008000a00 */
[----:B--2---:R-:W-:-:S04]  /*8490*/  UISETP.NE.U32.AND UP0, UPT, UR4, URZ, UPT ;  /* 0x000000ff0400728c */ /* 0x004fc8000bf05070 */
[----:B------:R-:W-:-:S09]  /*84a0*/  UISETP.NE.AND.EX UP0, UPT, UR5, URZ, UPT, UP0 ;  /* 0x000000ff0500728c */ /* 0x000fd2000bf05300 */
[----:B------:R-:W-:Y:S05]  /*84b0*/  BRA.U UP0, `(.L_x_132) ;  /* 0x00000001000c7547 */ /* 0x000fea000b800000 */
[----:B------:R-:W-:-:S13]  /*84c0*/  FSETP.NEU.AND P0, PT, R41, RZ, PT ;  /* 0x000000ff2900720b */ /* 0x000fda0003f0d000 */
[----:B------:R-:W-:Y:S05]  /*84d0*/  @!P0 EXIT ;  /* 0x000000000000894d */ /* 0x000fea0003800000 */
[----:B------:R-:W-:Y:S05]  /*84e0*/  BRA `(.L_x_131) ;  /* 0x00000000002c7947 */ /* 0x000fea0003800000 */
.L_x_132:
[----:B------:R-:W-:Y:S01]  /*84f0*/  ISETP.NE.AND P0, PT, R90, RZ, PT ;  /* 0x000000ff5a00720c */ /* 0x000fe20003f05270 */
[----:B------:R-:W-:-:S12]  /*8500*/  BSSY.RECONVERGENT B0, `(.L_x_131) ;  /* 0x0000009000007945 */ /* 0x000fd80003800200 */
[----:B------:R-:W-:Y:S05]  /*8510*/  @P0 BRA `(.L_x_133) ;  /* 0x0000000000140947 */ /* 0x000fea0003800000 */
[----:B------:R-:W2:Y:S02]  /*8520*/  LDCU.64 UR4, c[0x0][0x888] ;  /* 0x00011100ff0477ac */ /* 0x000ea40008000a00 */
[----:B--2---:R-:W-:-:S04]  /*8530*/  ISETP.NE.U32.AND P0, PT, RZ, UR4, PT ;  /* 0x00000004ff007c0c */ /* 0x004fc8000bf05070 */
[----:B------:R-:W-:-:S13]  /*8540*/  ISETP.NE.AND.EX P0, PT, RZ, UR5, PT, P0 ;  /* 0x00000005ff007c0c */ /* 0x000fda000bf05300 */
[----:B------:R-:W-:Y:S05]  /*8550*/  @!P0 EXIT ;  /* 0x000000000000894d */ /* 0x000fea0003800000 */
[----:B------:R-:W-:Y:S05]  /*8560*/  BRA `(.L_x_134) ;  /* 0x0000000000087947 */ /* 0x000fea0003800000 */
.L_x_133:
[----:B------:R-:W-:-:S13]  /*8570*/  FSETP.NEU.AND P0, PT, R41, RZ, PT ;  /* 0x000000ff2900720b */ /* 0x000fda0003f0d000 */
[----:B------:R-:W-:Y:S05]  /*8580*/  @!P0 EXIT ;  /* 0x000000000000894d */ /* 0x000fea0003800000 */
.L_x_134:
[----:B------:R-:W-:Y:S05]  /*8590*/  BSYNC.RECONVERGENT B0 ;  /* 0x0000000000007941 */ /* 0x000fea0003800200 */
.L_x_131:
[----:B------:R-:W-:Y:S01]  /*85a0*/  ULEA UR4, UR52, UR47, 0x3 ;  /* 0x0000002f34047291 */ /* 0x000fe2000f8e18ff */
[----:B------:R-:W-:-:S04]  /*85b0*/  DEPBAR.LE SB0, 0x0 ;  /* 0x000080000000791a */ /* 0x000fc80000000000 */
[----:B------:R-:W-:-:S04]  /*85c0*/  UIADD3 UR4, UPT, UPT, UR4, 0x58, URZ ;  /* 0x0000005804047890 */ /* 0x000fc8000fffe0ff */
[----:B------:R-:W-:-:S09]  /*85d0*/  UPRMT UR4, UR55, 0x654, UR4 ;  /* 0x0000065437047896 */ /* 0x000fd20008000004 */
[----:B------:R-:W-:Y:S01]  /*85e0*/  SYNCS.ARRIVE.TRANS64.RED.A1T0 RZ, [UR4], RZ ;  /* 0x000000ffffff79a7 */ /* 0x000fe20008100404 */
[----:B------:R-:W-:Y:S05]  /*85f0*/  EXIT ;  /* 0x000000000000794d */ /* 0x000fea0003800000 */
.L_x_24:
[----:B--2---:R2:W3:Y:S02]  /*8600*/  SYNCS.PHASECHK.TRANS64.TRYWAIT P0, [R3+URZ+0xf0], R2 ;  /* 0x0000f002030075a7 */ /* 0x0044e400080011ff */
[----:B---3--:R-:W-:Y:S05]  /*8610*/  @!P0 NANOSLEEP.SYNCS 0x989680 ;  /* 0x009896800000895d */ /* 0x008fea0003900000 */
[----:B------:R-:W3:Y:S02]  /*8620*/  @!P0 SYNCS.PHASECHK.TRANS64 P0, [R3+URZ+0xf0], R2 ;  /* 0x0000f002030085a7 */ /* 0x000ee400080010ff */
[----:B---3--:R-:W-:Y:S05]  /*8630*/  @!P0 BRA `(.L_x_24) ;  /* 0xfffffffc00f08947 */ /* 0x008fea000383ffff */
[----:B------:R-:W-:Y:S05]  /*8640*/  BRA `(.L_x_135) ;  /* 0xffffff9400007947 */ /* 0x000fea000383ffff */
.L_x_27:
[----:B-1----:R-:W-:-:S07]  /*8650*/  MOV R0, UR33 ;  /* 0x0000002100007c02 */ /* 0x002fce0008000f00 */
.L_x_136:
[----:B-1----:R1:W2:Y:S02]  /*8660*/  SYNCS.PHASECHK.TRANS64.TRYWAIT P0, [R0+URZ+0x20], R3 ;  /* 0x00002003000075a7 */ /* 0x0022a400080011ff */
[----:B--2---:R-:W-:Y:S05]  /*8670*/  @!P0 NANOSLEEP.SYNCS 0x989680 ;  /* 0x009896800000895d */ /* 0x004fea0003900000 */
[----:B------:R-:W2:Y:S02]  /*8680*/  @!P0 SYNCS.PHASECHK.TRANS64 P0, [R0+URZ+0x20], R3 ;  /* 0x00002003000085a7 */ /* 0x000ea400080010ff */
[----:B--2---:R-:W-:Y:S05]  /*8690*/  @!P0 BRA `(.L_x_136) ;  /* 0xfffffffc00f08947 */ /* 0x004fea000383ffff */
[----:B------:R-:W-:Y:S05]  /*86a0*/  BRA `(.L_x_26) ;  /* 0xffffff9400587947 */ /* 0x000fea000383ffff */
.L_x_34:
[----:B-1----:R-:W-:-:S07]  /*86b0*/  MOV R0, UR7 ;  /* 0x0000000700007c02 */ /* 0x002fce0008000f00 */
.L_x_137:
[----:B-1----:R1:W2:Y:S02]  /*86c0*/  SYNCS.PHASECHK.TRANS64.TRYWAIT P0, [R0+URZ+0x20], R3 ;  /* 0x00002003000075a7 */ /* 0x0022a400080011ff */
[----:B--2---:R-:W-:Y:S05]  /*86d0*/  @!P0 NANOSLEEP.SYNCS 0x989680 ;  /* 0x009896800000895d */ /* 0x004fea0003900000 */
[----:B------:R-:W2:Y:S02]  /*86e0*/  @!P0 SYNCS.PHASECHK.TRANS64 P0, [R0+URZ+0x20], R3 ;  /* 0x00002003000085a7 */ /* 0x000ea400080010ff */
[----:B--2---:R-:W-:Y:S05]  /*86f0*/  @!P0 BRA `(.L_x_137) ;  /* 0xfffffffc00f08947 */ /* 0x004fea000383ffff */
[----:B------:R-:W-:Y:S05]  /*8700*/  BRA `(.L_x_33) ;  /* 0xffffff98004c7947 */ /* 0x000fea000383ffff */
.L_x_41:
[----:B-1----:R1:W2:Y:S02]  /*8710*/  SYNCS.PHASECHK.TRANS64.TRYWAIT P0, [R3+URZ+0x80], R0 ;  /* 0x00008000030075a7 */ /* 0x0022a400080011ff */
[----:B--2---:R-:W-:Y:S05]  /*8720*/  @!P0 NANOSLEEP.SYNCS 0x989680 ;  /* 0x009896800000895d */ /* 0x004fea0003900000 */
[----:B------:R-:W2:Y:S02]  /*8730*/  @!P0 SYNCS.PHASECHK.TRANS64 P0, [R3+URZ+0x80], R0 ;  /* 0x00008000030085a7 */ /* 0x000ea400080010ff */
[----:B--2---:R-:W-:Y:S05]  /*8740*/  @!P0 BRA `(.L_x_41) ;  /* 0xfffffffc00f08947 */ /* 0x004fea000383ffff */
[----:B------:R-:W-:Y:S05]  /*8750*/  BRA `(.L_x_138) ;  /* 0xffffff9c00347947 */ /* 0x000fea000383ffff */
.L_x_45:
[----:B-1----:R-:W-:-:S07]  /*8760*/  MOV R0, UR4 ;  /* 0x0000000400007c02 */ /* 0x002fce0008000f00 */
.L_x_139:
[----:B-1----:R1:W2:Y:S02]  /*8770*/  SYNCS.PHASECHK.TRANS64.TRYWAIT P0, [R0+URZ], R3 ;  /* 0x00000003000075a7 */ /* 0x0022a400080011ff */
[----:B--2---:R-:W-:Y:S05]  /*8780*/  @!P0 NANOSLEEP.SYNCS 0x989680 ;  /* 0x009896800000895d */ /* 0x004fea0003900000 */
[----:B------:R-:W2:Y:S02]  /*8790*/  @!P0 SYNCS.PHASECHK.TRANS64 P0, [R0+URZ], R3 ;  /* 0x00000003000085a7 */ /* 0x000ea400080010ff */
[----:B--2---:R-:W-:Y:S05]  /*87a0*/  @!P0 BRA `(.L_x_139) ;  /* 0xfffffffc00f08947 */ /* 0x004fea000383ffff */
[----:B------:R-:W-:Y:S05]  /*87b0*/  BRA `(.L_x_140) ;  /* 0xffffffa000e07947 */ /* 0x000fea000383ffff */
.L_x_46:
[----:B------:R-:W-:-:S07]  /*87c0*/  MOV R0, UR5 ;  /* 0x0000000500007c02 */ /* 0x000fce0008000f00 */
.L_x_141:
[----:B-1----:R1:W2:Y:S02]  /*87d0*/  SYNCS.PHASECHK.TRANS64.TRYWAIT P0, [R0+URZ], R3 ;  /* 0x00000003000075a7 */ /* 0x0022a400080011ff */
[----:B--2---:R-:W-:Y:S05]  /*87e0*/  @!P0 NANOSLEEP.SYNCS 0x989680 ;  /* 0x009896800000895d */ /* 0x004fea0003900000 */
[----:B------:R-:W2:Y:S02]  /*87f0*/  @!P0 SYNCS.PHASECHK.TRANS64 P0, [R0+URZ], R3 ;  /* 0x00000003000085a7 */ /* 0x000ea400080010ff */
[----:B--2---:R-:W-:Y:S05]  /*8800*/  @!P0 BRA `(.L_x_141) ;  /* 0xfffffffc00f08947 */ /* 0x004fea000383ffff */
[----:B------:R-:W-:Y:S05]  /*8810*/  BRA `(.L_x_142) ;  /* 0xffffffa000ec7947 */ /* 0x000fea000383ffff */
.L_x_47:
[----:B------:R-:W-:-:S07]  /*8820*/  MOV R0, UR5 ;  /* 0x0000000500007c02 */ /* 0x000fce0008000f00 */
.L_x_143:
[----:B-1----:R1:W2:Y:S02]  /*8830*/  SYNCS.PHASECHK.TRANS64.TRYWAIT P0, [R0+URZ], R3 ;  /* 0x00000003000075a7 */ /* 0x0022a400080011ff */
[----:B--2---:R-:W-:Y:S05]  /*8840*/  @!P0 NANOSLEEP.SYNCS 0x989680 ;  /* 0x009896800000895d */ /* 0x004fea0003900000 */
[----:B------:R-:W2:Y:S02]  /*8850*/  @!P0 SYNCS.PHASECHK.TRANS64 P0, [R0+URZ], R3 ;  /* 0x00000003000085a7 */ /* 0x000ea400080010ff */
[----:B--2---:R-:W-:Y:S05]  /*8860*/  @!P0 BRA `(.L_x_143) ;  /* 0xfffffffc00f08947 */ /* 0x004fea000383ffff */
[----:B------:R-:W-:Y:S05]  /*8870*/  BRA `(.L_x_144) ;  /* 0xffffffa000f87947 */ /* 0x000fea000383ffff */
.L_x_50:
[----:B-1----:R1:W2:Y:S02]  /*8880*/  SYNCS.PHASECHK.TRANS64.TRYWAIT P0, [R0+URZ+0xe0], R5 ;  /* 0x0000e005000075a7 */ /* 0x0022a400080011ff */
[----:B--2---:R-:W-:Y:S05]  /*8890*/  @!P0 NANOSLEEP.SYNCS 0x989680 ;  /* 0x009896800000895d */ /* 0x004fea0003900000 */
[----:B------:R-:W2:Y:S02]  /*88a0*/  @!P0 SYNCS.PHASECHK.TRANS64 P0, [R0+URZ+0xe0], R5 ;  /* 0x0000e005000085a7 */ /* 0x000ea400080010ff */
[----:B--2---:R-:W-:Y:S05]  /*88b0*/  @!P0 BRA `(.L_x_50) ;  /* 0xfffffffc00f08947 */ /* 0x004fea000383ffff */
[----:B------:R-:W-:Y:S05]  /*88c0*/  BRA `(.L_x_145) ;  /* 0xffffffa400547947 */ /* 0x000fea000383ffff */
.L_x_51:
[----:B------:R-:W-:-:S07]  /*88d0*/  MOV R0, UR4 ;  /* 0x0000000400007c02 */ /* 0x000fce0008000f00 */
.L_x_146:
[----:B-1----:R1:W2:Y:S02]  /*88e0*/  SYNCS.PHASECHK.TRANS64.TRYWAIT P0, [R0+URZ+0x90], R7 ;  /* 0x00009007000075a7 */ /* 0x0022a400080011ff */
[----:B--2---:R-:W-:Y:S05]  /*88f0*/  @!P0 NANOSLEEP.SYNCS 0x989680 ;  /* 0x009896800000895d */ /* 0x004fea0003900000 */
[----:B------:R-:W2:Y:S02]  /*8900*/  @!P0 SYNCS.PHASECHK.TRANS64 P0, [R0+URZ+0x90], R7 ;  /* 0x00009007000085a7 */ /* 0x000ea400080010ff */
[----:B--2---:R-:W-:Y:S05]  /*8910*/  @!P0 BRA `(.L_x_146) ;  /* 0xfffffffc00f08947 */ /* 0x004fea000383ffff */
[----:B------:R-:W-:Y:S05]  /*8920*/  BRA `(.L_x_147) ;  /* 0xffffffa400647947 */ /* 0x000fea000383ffff */
.L_x_52:
[----:B-1----:R1:W2:Y:S02]  /*8930*/  SYNCS.PHASECHK.TRANS64.TRYWAIT P1, [R0+URZ+0x80], R5 ;  /* 0x00008005000075a7 */ /* 0x0022a400080211ff */
[----:B--2---:R-:W-:Y:S05]  /*8940*/  @!P1 NANOSLEEP.SYNCS 0x989680 ;  /* 0x009896800000995d */ /* 0x004fea0003900000 */
[----:B------:R-:W2:Y:S02]  /*8950*/  @!P1 SYNCS.PHASECHK.TRANS64 P1, [R0+URZ+0x80], R5 ;  /* 0x00008005000095a7 */ /* 0x000ea400080210ff */
[----:B--2---:R-:W-:Y:S05]  /*8960*/  @!P1 BRA `(.L_x_52) ;  /* 0xfffffffc00f09947 */ /* 0x004fea000383ffff */
[----:B------:R-:W-:Y:S05]  /*8970*/  BRA `(.L_x_148) ;  /* 0xffffffa400947947 */ /* 0x000fea000383ffff */
.L_x_55:
[----:B------:R-:W-:-:S07]  /*8980*/  MOV R0, UR4 ;  /* 0x0000000400007c02 */ /* 0x000fce0008000f00 */
.L_x_149:
[----:B-1----:R1:W2:Y:S02]  /*8990*/  SYNCS.PHASECHK.TRANS64.TRYWAIT P0, [R0+URZ+0x90], R3 ;  /* 0x00009003000075a7 */ /* 0x0022a400080011ff */
[----:B--2---:R-:W-:Y:S05]  /*89a0*/  @!P0 NANOSLEEP.SYNCS 0x989680 ;  /* 0x009896800000895d */ /* 0x004fea0003900000 */
[----:B------:R-:W2:Y:S02]  /*89b0*/  @!P0 SYNCS.PHASECHK.TRANS64 P0, [R0+URZ+0x90], R3 ;  /* 0x00009003000085a7 */ /* 0x000ea400080010ff */
[----:B--2---:R-:W-:Y:S05]  /*89c0*/  @!P0 BRA `(.L_x_149) ;  /* 0xfffffffc00f08947 */ /* 0x004fea000383ffff */
[----:B------:R-:W-:Y:S05]  /*89d0*/  BRA `(.L_x_54) ;  /* 0xffffffa400e87947 */ /* 0x000fea000383ffff */
.L_x_64:
[----:B-1----:R-:W-:-:S04]  /*89e0*/  MOV R5, UR5 ;  /* 0x0000000500057c02 */ /* 0x002fc80008000f00 */
[----:B------:R1:W2:Y:S03]  /*89f0*/  SYNCS.PHASECHK.TRANS64.TRYWAIT P0, [R5+URZ+0x8], R6 ;  /* 0x00000806050075a7 */ /* 0x0002a600080011ff */
[----:B--2---:R-:W-:Y:S05]  /*8a00*/  @!P0 NANOSLEEP.SYNCS 0x989680 ;  /* 0x009896800000895d */ /* 0x004fea0003900000 */
[----:B------:R-:W2:Y:S02]  /*8a10*/  @!P0 SYNCS.PHASECHK.TRANS64 P0, [R5+URZ+0x8], R6 ;  /* 0x00000806050085a7 */ /* 0x000ea400080010ff */
[----:B--2---:R-:W-:Y:S05]  /*8a20*/  @!P0 BRA `(.L_x_64) ;  /* 0xfffffffc00ec8947 */ /* 0x004fea000383ffff */
[----:B------:R-:W-:Y:S05]  /*8a30*/  BRA `(.L_x_63) ;  /* 0xffffffa8009c7947 */ /* 0x000fea000383ffff */
.L_x_66:
[----:B------:R-:W-:Y:S01]  /*8a40*/  BSSY B0, `(.L_x_150) ;  /* 0x0000006000007945 */ /* 0x000fe20003800000 */
[----:B------:R-:W-:-:S07]  /*8a50*/  MOV R15, 0xffffffff ;  /* 0xffffffff000f7802 */ /* 0x000fce0000000f00 */
[----:B-1---5:R-:W-:Y:S05]  /*8a60*/  WARPSYNC.COLLECTIVE R15, `(.L_x_151) ;  /* 0x000000000f0c7348 */ /* 0x022fea0003c00000 */
[----:B------:R-:W-:Y:S02]  /*8a70*/  ELECT P6, UR79, PT ;  /* 0x00000000004f782f */ /* 0x000fe400038c0000 */
[----:B------:R-:W-:Y:S01]  /*8a80*/  MOV R14, UR79 ;  /* 0x0000004f000e7c02 */ /* 0x000fe20008000f00 */
[----:B-1---5:R-:W-:Y:S10]  /*8a90*/  ENDCOLLECTIVE ;  /* 0x000000000000791b */ /* 0x022ff40003800000 */
.L_x_151:
[----:B------:R-:W-:Y:S05]  /*8aa0*/  BSYNC B0 ;  /* 0x0000000000007941 */ /* 0x000fea0003800000 */
.L_x_150:
[----:B------:R-:W-:Y:S01]  /*8ab0*/  PLOP3.LUT P0, PT, P6, PT, PT, 0x80, 0x8 ;  /* 0x000000000008781c */ /* 0x000fe2000370f070 */
[----:B------:R-:W-:-:S12]  /*8ac0*/  BRA `(.L_x_152) ;  /* 0xffffffa800c87947 */ /* 0x000fd8000383ffff */
.L_x_68:
[----:B-1----:R-:W-:-:S04]  /*8ad0*/  MOV R3, UR5 ;  /* 0x0000000500037c02 */ /* 0x002fc80008000f00 */
[----:B------:R1:W2:Y:S03]  /*8ae0*/  SYNCS.PHASECHK.TRANS64.TRYWAIT P0, [R3+URZ+0x8], R4 ;  /* 0x00000804030075a7 */ /* 0x0002a600080011ff */
[----:B--2---:R-:W-:Y:S05]  /*8af0*/  @!P0 NANOSLEEP.SYNCS 0x989680 ;  /* 0x009896800000895d */ /* 0x004fea0003900000 */
[----:B------:R-:W2:Y:S02]  /*8b00*/  @!P0 SYNCS.PHASECHK.TRANS64 P0, [R3+URZ+0x8], R4 ;  /* 0x00000804030085a7 */ /* 0x000ea400080010ff */
[----:B--2---:R-:W-:Y:S05]  /*8b10*/  @!P0 BRA `(.L_x_68) ;  /* 0xfffffffc00ec8947 */ /* 0x004fea000383ffff */
[----:B------:R-:W-:Y:S05]  /*8b20*/  BRA `(.L_x_67) ;  /* 0xffffffa800cc7947 */ /* 0x000fea000383ffff */
.L_x_69:
[----:B-1----:R1:W2:Y:S02]  /*8b30*/  SYNCS.PHASECHK.TRANS64.TRYWAIT P0, [R0+URZ+0x80], R5 ;  /* 0x00008005000075a7 */ /* 0x0022a400080011ff */
[----:B--2---:R-:W-:Y:S05]  /*8b40*/  @!P0 NANOSLEEP.SYNCS 0x989680 ;  /* 0x009896800000895d */ /* 0x004fea0003900000 */
[----:B------:R-:W2:Y:S02]  /*8b50*/  @!P0 SYNCS.PHASECHK.TRANS64 P0, [R0+URZ+0x80], R5 ;  /* 0x00008005000085a7 */ /* 0x000ea400080010ff */
[----:B--2---:R-:W-:Y:S05]  /*8b60*/  @!P0 BRA `(.L_x_69) ;  /* 0xfffffffc00f08947 */ /* 0x004fea000383ffff */
[----:B------:R-:W-:Y:S05]  /*8b70*/  BRA `(.L_x_153) ;  /* 0xffffffac00d87947 */ /* 0x000fea000383ffff */
.L_x_71:
[----:B------:R-:W-:-:S07]  /*8b80*/  MOV R0, UR46 ;  /* 0x0000002e00007c02 */ /* 0x000fce0008000f00 */
.L_x_154:
[----:B-1----:R1:W2:Y:S02]  /*8b90*/  SYNCS.PHASECHK.TRANS64.TRYWAIT P0, [R0+URZ+0xc0], R5 ;  /* 0x0000c005000075a7 */ /* 0x0022a400080011ff */
[----:B--2---:R-:W-:Y:S05]  /*8ba0*/  @!P0 NANOSLEEP.SYNCS 0x989680 ;  /* 0x009896800000895d */ /* 0x004fea0003900000 */
[----:B------:R-:W2:Y:S02]  /*8bb0*/  @!P0 SYNCS.PHASECHK.TRANS64 P0, [R0+URZ+0xc0], R5 ;  /* 0x0000c005000085a7 */ /* 0x000ea400080010ff */
[----:B--2---:R-:W-:Y:S05]  /*8bc0*/  @!P0 BRA `(.L_x_154) ;  /* 0xfffffffc00f08947 */ /* 0x004fea000383ffff */
[----:B------:R-:W-:Y:S05]  /*8bd0*/  BRA `(.L_x_155) ;  /* 0xffffffb000247947 */ /* 0x000fea000383ffff */
.L_x_74:
[----:B------:R-:W-:Y:S07]  /*8be0*/  MOV R0, UR7 ;  /* 0x0000000700007c02 */ /* 0x000fee0008000f00 */
.L_x_156:
[----:B-1----:R1:W2:Y:S02]  /*8bf0*/  SYNCS.PHASECHK.TRANS64.TRYWAIT P0, [R0+URZ], R5 ;  /* 0x00000005000075a7 */ /* 0x0022a400080011ff */
[----:B--2---:R-:W-:Y:S05]  /*8c00*/  @!P0 NANOSLEEP.SYNCS 0x989680 ;  /* 0x009896800000895d */ /* 0x004fea0003900000 */
[----:B------:R-:W2:Y:S02]  /*8c10*/  @!P0 SYNCS.PHASECHK.TRANS64 P0, [R0+URZ], R5 ;  /* 0x00000005000085a7 */ /* 0x000ea400080010ff */
[----:B--2---:R-:W-:Y:S05]  /*8c20*/  @!P0 BRA `(.L_x_156) ;  /* 0xfffffffc00f08947 */ /* 0x004fea000383ffff */
[----:B------:R-:W-:Y:S05]  /*8c30*/  BRA `(.L_x_73) ;  /* 0xffffffb000387947 */ /* 0x000fea000383ffff */
.L_x_78:
[----:B-1----:R-:W-:-:S07]  /*8c40*/  MOV R0, UR4 ;  /* 0x0000000400007c02 */ /* 0x002fce0008000f00 */
.L_x_157:
[----:B-1----:R1:W2:Y:S02]  /*8c50*/  SYNCS.PHASECHK.TRANS64.TRYWAIT P0, [R0+URZ], R3 ;  /* 0x00000003000075a7 */ /* 0x0022a400080011ff */
[----:B--2---:R-:W-:Y:S05]  /*8c60*/  @!P0 NANOSLEEP.SYNCS 0x989680 ;  /* 0x009896800000895d */ /* 0x004fea0003900000 */
[----:B------:R-:W2:Y:S02]  /*8c70*/  @!P0 SYNCS.PHASECHK.TRANS64 P0, [R0+URZ], R3 ;  /* 0x00000003000085a7 */ /* 0x000ea400080010ff */
[----:B--2---:R-:W-:Y:S05]  /*8c80*/  @!P0 BRA `(.L_x_157) ;  /* 0xfffffffc00f08947 */ /* 0x004fea000383ffff */
[----:B------:R-:W-:Y:S05]  /*8c90*/  BRA `(.L_x_158) ;  /* 0xffffffb4007c7947 */ /* 0x000fea000383ffff */
.L_x_79:
[----:B------:R-:W-:-:S07]  /*8ca0*/  MOV R0, UR5 ;  /* 0x0000000500007c02 */ /* 0x000fce0008000f00 */
.L_x_159:
[----:B-1----:R1:W2:Y:S02]  /*8cb0*/  SYNCS.PHASECHK.TRANS64.TRYWAIT P0, [R0+URZ], R3 ;  /* 0x00000003000075a7 */ /* 0x0022a400080011ff */
[----:B--2---:R-:W-:Y:S05]  /*8cc0*/  @!P0 NANOSLEEP.SYNCS 0x989680 ;  /* 0x009896800000895d */ /* 0x004fea0003900000 */
[----:B------:R-:W2:Y:S02]  /*8cd0*/  @!P0 SYNCS.PHASECHK.TRANS64 P0, [R0+URZ], R3 ;  /* 0x00000003000085a7 */ /* 0x000ea400080010ff */
[----:B--2---:R-:W-:Y:S05]  /*8ce0*/  @!P0 BRA `(.L_x_159) ;  /* 0xfffffffc00f08947 */ /* 0x004fea000383ffff */
[----:B------:R-:W-:Y:S05]  /*8cf0*/  BRA `(.L_x_160) ;  /* 0xffffffb400887947 */ /* 0x000fea000383ffff */
.L_x_80:
[----:B------:R-:W-:-:S07]  /*8d00*/  MOV R0, UR5 ;  /* 0x0000000500007c02 */ /* 0x000fce0008000f00 */
.L_x_161:
[----:B-1----:R1:W2:Y:S02]  /*8d10*/  SYNCS.PHASECHK.TRANS64.TRYWAIT P0, [R0+URZ], R3 ;  /* 0x00000003000075a7 */ /* 0x0022a400080011ff */
[----:B--2---:R-:W-:Y:S05]  /*8d20*/  @!P0 NANOSLEEP.SYNCS 0x989680 ;  /* 0x009896800000895d */ /* 0x004fea0003900000 */
[----:B------:R-:W2:Y:S02]  /*8d30*/  @!P0 SYNCS.PHASECHK.TRANS64 P0, [R0+URZ], R3 ;  /* 0x00000003000085a7 */ /* 0x000ea400080010ff */
[----:B--2---:R-:W-:Y:S05]  /*8d40*/  @!P0 BRA `(.L_x_161) ;  /* 0xfffffffc00f08947 */ /* 0x004fea000383ffff */
[----:B------:R-:W-:Y:S05]  /*8d50*/  BRA `(.L_x_162) ;  /* 0xffffffb400947947 */ /* 0x000fea000383ffff */
.L_x_83:
[----:B------:R-:W-:-:S07]  /*8d60*/  MOV R0, UR41 ;  /* 0x0000002900007c02 */ /* 0x000fce0008000f00 */
.L_x_163:
[----:B-1----:R1:W2:Y:S02]  /*8d70*/  SYNCS.PHASECHK.TRANS64.TRYWAIT P1, [R0+URZ+0x100], R3 ;  /* 0x00010003000075a7 */ /* 0x0022a400080211ff */
[----:B--2---:R-:W-:Y:S05]  /*8d80*/  @!P1 NANOSLEEP.SYNCS 0x989680 ;  /* 0x009896800000995d */ /* 0x004fea0003900000 */
[----:B------:R-:W2:Y:S02]  /*8d90*/  @!P1 SYNCS.PHASECHK.TRANS64 P1, [R0+URZ+0x100], R3 ;  /* 0x00010003000095a7 */ /* 0x000ea400080210ff */
[----:B--2---:R-:W-:Y:S05]  /*8da0*/  @!P1 BRA `(.L_x_163) ;  /* 0xfffffffc00f09947 */ /* 0x004fea000383ffff */
[----:B------:R-:W-:Y:S05]  /*8db0*/  BRA `(.L_x_164) ;  /* 0xffffffb400e07947 */ /* 0x000fea000383ffff */
.L_x_88:
[----:B---3--:R3:W1:Y:S02]  /*8dc0*/  SYNCS.PHASECHK.TRANS64.TRYWAIT P0, [R12+URZ+0x80], R9 ;  /* 0x000080090c0075a7 */ /* 0x00866400080011ff */
[----:B-1----:R-:W-:Y:S05]  /*8dd0*/  @!P0 NANOSLEEP.SYNCS 0x989680 ;  /* 0x009896800000895d */ /* 0x002fea0003900000 */
[----:B------:R-:W1:Y:S02]  /*8de0*/  @!P0 SYNCS.PHASECHK.TRANS64 P0, [R12+URZ+0x80], R9 ;  /* 0x000080090c0085a7 */ /* 0x000e6400080010ff */
[----:B-1----:R-:W-:Y:S05]  /*8df0*/  @!P0 BRA `(.L_x_88) ;  /* 0xfffffffc00f08947 */ /* 0x002fea000383ffff */
[----:B------:R-:W-:Y:S05]  /*8e00*/  BRA `(.L_x_165) ;  /* 0xffffffb800f87947 */ /* 0x000fea000383ffff */
.L_x_91:
[----:B------:R-:W-:Y:S07]  /*8e10*/  MOV R0, UR24 ;  /* 0x0000001800007c02 */ /* 0x000fee0008000f00 */
.L_x_166:
[----:B-1----:R1:W2:Y:S02]  /*8e20*/  SYNCS.PHASECHK.TRANS64.TRYWAIT P2, [R0+URZ+0x78], R9 ;  /* 0x00007809000075a7 */ /* 0x0022a400080411ff */
[----:B--2---:R-:W-:Y:S05]  /*8e30*/  @!P2 NANOSLEEP.SYNCS 0x989680 ;  /* 0x009896800000a95d */ /* 0x004fea0003900000 */
[----:B------:R-:W2:Y:S02]  /*8e40*/  @!P2 SYNCS.PHASECHK.TRANS64 P2, [R0+URZ+0x78], R9 ;  /* 0x000078090000a5a7 */ /* 0x000ea400080410ff */
[----:B--2---:R-:W-:Y:S05]  /*8e50*/  @!P2 BRA `(.L_x_166) ;  /* 0xfffffffc00f0a947 */ /* 0x004fea000383ffff */
[----:B------:R-:W-:Y:S05]  /*8e60*/  BRA `(.L_x_90) ;  /* 0xffffffc0005c7947 */ /* 0x000fea000383ffff */
.L_x_94:
[----:B------:R-:W-:Y:S07]  /*8e70*/  MOV R0, UR4 ;  /* 0x0000000400007c02 */ /* 0x000fee0008000f00 */
.L_x_167:
[----:B-1----:R1:W2:Y:S02]  /*8e80*/  SYNCS.PHASECHK.TRANS64.TRYWAIT P0, [R0+URZ+0x58], R9 ;  /* 0x00005809000075a7 */ /* 0x0022a400080011ff */
[----:B--2---:R-:W-:Y:S05]  /*8e90*/  @!P0 NANOSLEEP.SYNCS 0x989680 ;  /* 0x009896800000895d */ /* 0x004fea0003900000 */
[----:B------:R-:W2:Y:S02]  /*8ea0*/  @!P0 SYNCS.PHASECHK.TRANS64 P0, [R0+URZ+0x58], R9 ;  /* 0x00005809000085a7 */ /* 0x000ea400080010ff */
[----:B--2---:R-:W-:Y:S05]  /*8eb0*/  @!P0 BRA `(.L_x_167) ;  /* 0xfffffffc00f08947 */ /* 0x004fea000383ffff */
[----:B------:R-:W-:Y:S05]  /*8ec0*/  BRA `(.L_x_168) ;  /* 0xffffffc000bc7947 */ /* 0x000fea000383ffff */
.L_x_95:
[----:B------:R-:W-:Y:S07]  /*8ed0*/  MOV R9, UR5 ;  /* 0x0000000500097c02 */ /* 0x000fee0008000f00 */
.L_x_169:
[----:B-1----:R1:W2:Y:S02]  /*8ee0*/  SYNCS.PHASECHK.TRANS64.TRYWAIT P0, [R9+URZ+0x58], R0 ;  /* 0x00005800090075a7 */ /* 0x0022a400080011ff */
[----:B--2---:R-:W-:Y:S05]  /*8ef0*/  @!P0 NANOSLEEP.SYNCS 0x989680 ;  /* 0x009896800000895d */ /* 0x004fea0003900000 */
[----:B------:R-:W2:Y:S02]  /*8f00*/  @!P0 SYNCS.PHASECHK.TRANS64 P0, [R9+URZ+0x58], R0 ;  /* 0x00005800090085a7 */ /* 0x000ea400080010ff */
[----:B--2---:R-:W-:Y:S05]  /*8f10*/  @!P0 BRA `(.L_x_169) ;  /* 0xfffffffc00f08947 */ /* 0x004fea000383ffff */
[----:B------:R-:W-:Y:S05]  /*8f20*/  BRA `(.L_x_170) ;  /* 0xffffffc400187947 */ /* 0x000fea000383ffff */
.L_x_97:
[----:B------:R-:W-:-:S07]  /*8f30*/  MOV R0, UR4 ;  /* 0x0000000400007c02 */ /* 0x000fce0008000f00 */
.L_x_171:
[----:B-1----:R1:W2:Y:S02]  /*8f40*/  SYNCS.PHASECHK.TRANS64.TRYWAIT P0, [R0+URZ], R3 ;  /* 0x00000003000075a7 */ /* 0x0022a400080011ff */
[----:B--2---:R-:W-:Y:S05]  /*8f50*/  @!P0 NANOSLEEP.SYNCS 0x989680 ;  /* 0x009896800000895d */ /* 0x004fea0003900000 */
[----:B------:R-:W2:Y:S02]  /*8f60*/  @!P0 SYNCS.PHASECHK.TRANS64 P0, [R0+URZ], R3 ;  /* 0x00000003000085a7 */ /* 0x000ea400080010ff */
[----:B--2---:R-:W-:Y:S05]  /*8f70*/  @!P0 BRA `(.L_x_171) ;  /* 0xfffffffc00f08947 */ /* 0x004fea000383ffff */
[----:B------:R-:W-:Y:S05]  /*8f80*/  BRA `(.L_x_172) ;  /* 0xffffffc400a87947 */ /* 0x000fea000383ffff */
.L_x_98:
[----:B------:R-:W-:-:S07]  /*8f90*/  MOV R0, UR5 ;  /* 0x0000000500007c02 */ /* 0x000fce0008000f00 */
.L_x_173:
[----:B-1----:R1:W2:Y:S02]  /*8fa0*/  SYNCS.PHASECHK.TRANS64.TRYWAIT P0, [R0+URZ], R3 ;  /* 0x00000003000075a7 */ /* 0x0022a400080011ff */
[----:B--2---:R-:W-:Y:S05]  /*8fb0*/  @!P0 NANOSLEEP.SYNCS 0x989680 ;  /* 0x009896800000895d */ /* 0x004fea0003900000 */
[----:B------:R-:W2:Y:S02]  /*8fc0*/  @!P0 SYNCS.PHASECHK.TRANS64 P0, [R0+URZ], R3 ;  /* 0x00000003000085a7 */ /* 0x000ea400080010ff */
[----:B--2---:R-:W-:Y:S05]  /*8fd0*/  @!P0 BRA `(.L_x_173) ;  /* 0xfffffffc00f08947 */ /* 0x004fea000383ffff */
[----:B------:R-:W-:Y:S05]  /*8fe0*/  BRA `(.L_x_174) ;  /* 0xffffffc400b47947 */ /* 0x000fea000383ffff */
.L_x_100:
[----:B-1----:R1:W2:Y:S02]  /*8ff0*/  SYNCS.PHASECHK.TRANS64.TRYWAIT P0, [R0+URZ+0x80], R3 ;  /* 0x00008003000075a7 */ /* 0x0022a400080011ff */
[----:B--2---:R-:W-:Y:S05]  /*9000*/  @!P0 NANOSLEEP.SYNCS 0x989680 ;  /* 0x009896800000895d */ /* 0x004fea0003900000 */
[----:B------:R-:W2:Y:S02]  /*9010*/  @!P0 SYNCS.PHASECHK.TRANS64 P0, [R0+URZ+0x80], R3 ;  /* 0x00008003000085a7 */ /* 0x000ea400080010ff */
[----:B--2---:R-:W-:Y:S05]  /*9020*/  @!P0 BRA `(.L_x_100) ;  /* 0xfffffffc00f08947 */ /* 0x004fea000383ffff */
[----:B------:R-:W-:Y:S05]  /*9030*/  BRA `(.L_x_175) ;  /* 0xffffffc800987947 */ /* 0x000fea000383ffff */
.L_x_110:
[----:B-1----:R1:W3:Y:S02]  /*9040*/  SYNCS.PHASECHK.TRANS64.TRYWAIT P1, [R0+URZ+0x40], R3 ;  /* 0x00004003000075a7 */ /* 0x0022e400080211ff */
[----:B---3--:R-:W-:Y:S05]  /*9050*/  @!P1 NANOSLEEP.SYNCS 0x989680 ;  /* 0x009896800000995d */ /* 0x008fea0003900000 */
[----:B------:R-:W3:Y:S02]  /*9060*/  @!P1 SYNCS.PHASECHK.TRANS64 P1, [R0+URZ+0x40], R3 ;  /* 0x00004003000095a7 */ /* 0x000ee400080210ff */
[----:B---3--:R-:W-:Y:S05]  /*9070*/  @!P1 BRA `(.L_x_110) ;  /* 0xfffffffc00f09947 */ /* 0x008fea000383ffff */
[----:B------:R-:W-:Y:S05]  /*9080*/  BRA `(.L_x_109) ;  /* 0xffffffd800387947 */ /* 0x000fea000383ffff */
.L_x_112:
[----:B-1----:R1:W4:Y:S02]  /*9090*/  SYNCS.PHASECHK.TRANS64.TRYWAIT P0, [R89+URZ+0xa0], R2 ;  /* 0x0000a002590075a7 */ /* 0x00232400080011ff */
[----:B----4-:R-:W-:Y:S05]  /*90a0*/  @!P0 NANOSLEEP.SYNCS 0x989680 ;  /* 0x009896800000895d */ /* 0x010fea0003900000 */
[----:B------:R-:W4:Y:S02]  /*90b0*/  @!P0 SYNCS.PHASECHK.TRANS64 P0, [R89+URZ+0xa0], R2 ;  /* 0x0000a002590085a7 */ /* 0x000f2400080010ff */
[----:B----4-:R-:W-:Y:S05]  /*90c0*/  @!P0 BRA `(.L_x_112) ;  /* 0xfffffffc00f08947 */ /* 0x010fea000383ffff */
[----:B------:R-:W-:Y:S05]  /*90d0*/  BRA `(.L_x_111) ;  /* 0xffffffd800707947 */ /* 0x000fea000383ffff */
.L_x_123:
[----:B--2---:R2:W4:Y:S02]  /*90e0*/  SYNCS.PHASECHK.TRANS64.TRYWAIT P0, [R2+URZ+0x40], R111 ;  /* 0x0000406f020075a7 */ /* 0x00452400080011ff */
[----:B----4-:R-:W-:Y:S05]  /*90f0*/  @!P0 NANOSLEEP.SYNCS 0x989680 ;  /* 0x009896800000895d */ /* 0x010fea0003900000 */
[----:B------:R-:W4:Y:S02]  /*9100*/  @!P0 SYNCS.PHASECHK.TRANS64 P0, [R2+URZ+0x40], R111 ;  /* 0x0000406f020085a7 */ /* 0x000f2400080010ff */
[----:B----4-:R-:W-:Y:S05]  /*9110*/  @!P0 BRA `(.L_x_123) ;  /* 0xfffffffc00f08947 */ /* 0x010fea000383ffff */
[----:B------:R-:W-:Y:S05]  /*9120*/  BRA `(.L_x_122) ;  /* 0xffffffe400607947 */ /* 0x000fea000383ffff */
        .weak           $__internal_0_$__cuda_sm10x_tcgen05_guardrail_trap_col_being_dealloced_not_returned_by_alloc
        .type           $__internal_0_$__cuda_sm10x_tcgen05_guardrail_trap_col_being_dealloced_not_returned_by_alloc,@function
        .size           $__internal_0_$__cuda_sm10x_tcgen05_guardrail_trap_col_being_dealloced_not_returned_by_alloc,($__internal_1_$__cuda_sm10x_tcgen05_guardrail_trap_phase_invalid_during_alloc - $__internal_0_$__cuda_sm10x_tcgen05_guardrail_trap_col_being_dealloced_not_returned_by_alloc)
$__internal_0_$__cuda_sm10x_tcgen05_guardrail_trap_col_being_dealloced_not_returned_by_alloc:
[----:B------:R-:W-:Y:S05]  /*9130*/  BPT.TRAP 0x1 ;  /* 0x000000040000795c */ /* 0x000fea0000300000 */
[----:B------:R-:W-:-:S04]  /*9140*/  HFMA2 R3, -RZ, RZ, 0, 0 ;  /* 0x00000000ff037431 */ /* 0x000fc800000001ff */
[----:B------:R-:W-:Y:S05]  /*9150*/  RET.REL.NODEC R2 `(_ZN7cutlass13device_kernelINS_4gemm6kernel13GemmUniversalIN4cute5tupleIJiiiiEEENS1_10collective13CollectiveMmaINS1_35MainloopSm100TmaUmmaWarpSpecializedILi4ELi2ELi4ENS5_IJNS4_1CILi2EEESB_NSA_ILi1EEEEEEEENS5_IJNSA_ILi256EEENSA_ILi64EEENSA_ILi128EEEEEENS_6half_tENS5_IJlSC_lEEESJ_SK_NS4_8TiledMMAINS4_8MMA_AtomIJNS4_26SM100_MMA_F16BF16_2x1SM_SSISJ_SJ_fLi256ELi64ELNS4_4UMMA5MajorE0ELSP_0ELNSO_7ScaleInE0ELSQ_0EEEEEENS4_6LayoutINS5_IJSC_SC_SC_EEENS5_IJNSA_ILi0EEESV_SV_EEEEENS5_IJNS4_10UnderscoreESY_SY_EEEEENS4_28SM100_TMA_2SM_LOAD_MULTICASTENS4_14ComposedLayoutINS4_7SwizzleILi3ELi4ELi3EEENS4_18smem_ptr_flag_bitsILi16EEENST_INS5_IJNSA_ILi8EEESG_EEENS5_IJSG_SC_EEEEEEEvNS4_8identityENS4_18SM100_TMA_2SM_LOADES1B_vS1C_EENS_8epilogue10collective18CollectiveEpilogueINS1F_23Sm100TmaWarpSpecializedILi3ELi2ELi32ELb1ELb0EEEJNS5_IJSH_SG_SH_EEENS5_IJNST_ISH_SC_EENST_INSA_ILi32EEESC_EEEEESJ_SK_SJ_SK_NS1F_6fusion15FusionCallbacksIS1J_NS1P_17LinearCombinationISJ_fSJ_fLNS_15FloatRoundStyleE2EEES1K_S1O_JEEENS4_5SM1004TMEM4LOAD26SM100_TMEM_LOAD_32dp32b32xENS4_13SM90_TMA_LOADENS12_INS13_ILi2ELi4ELi3EEES16_NST_INS5_IJS17_S1M_EEENS5_IJS1M_SC_EEEEEEENS4_39AutoVectorizingCopyWithAssumedAlignmentILi128EEENS4_14SM90_TMA_STOREES24_S26_S26_EEEvvEEEEvNT_6ParamsE) ;  /* 0xffffff6c02a87950 */ /* 0x000fea0003c3ffff */
        .weak           $__internal_1_$__cuda_sm10x_tcgen05_guardrail_trap_phase_invalid_during_alloc
        .type           $__internal_1_$__cuda_sm10x_tcgen05_guardrail_trap_phase_invalid_during_alloc,@function
        .size           $__internal_1_$__cuda_sm10x_tcgen05_guardrail_trap_phase_invalid_during_alloc,($__internal_2_$__cuda_sm10x_tcgen05_guardrail_trap_unallocated_columns_being_dealloced - $__internal_1_$__cuda_sm10x_tcgen05_guardrail_trap_phase_invalid_during_alloc)
$__internal_1_$__cuda_sm10x_tcgen05_guardrail_trap_phase_invalid_during_alloc:
[----:B------:R-:W-:Y:S05]  /*9160*/  BPT.TRAP 0x1 ;  /* 0x000000040000795c */ /* 0x000fea0000300000 */
[----:B------:R-:W-:-:S04]  /*9170*/  MOV R5, 0x0 ;  /* 0x0000000000057802 */ /* 0x000fc80000000f00 */
[----:B------:R-:W-:Y:S05]  /*9180*/  RET.REL.NODEC R4 `(_ZN7cutlass13device_kernelINS_4gemm6kernel13GemmUniversalIN4cute5tupleIJiiiiEEENS1_10collective13CollectiveMmaINS1_35MainloopSm100TmaUmmaWarpSpecializedILi4ELi2ELi4ENS5_IJNS4_1CILi2EEESB_NSA_ILi1EEEEEEEENS5_IJNSA_ILi256EEENSA_ILi64EEENSA_ILi128EEEEEENS_6half_tENS5_IJlSC_lEEESJ_SK_NS4_8TiledMMAINS4_8MMA_AtomIJNS4_26SM100_MMA_F16BF16_2x1SM_SSISJ_SJ_fLi256ELi64ELNS4_4UMMA5MajorE0ELSP_0ELNSO_7ScaleInE0ELSQ_0EEEEEENS4_6LayoutINS5_IJSC_SC_SC_EEENS5_IJNSA_ILi0EEESV_SV_EEEEENS5_IJNS4_10UnderscoreESY_SY_EEEEENS4_28SM100_TMA_2SM_LOAD_MULTICASTENS4_14ComposedLayoutINS4_7SwizzleILi3ELi4ELi3EEENS4_18smem_ptr_flag_bitsILi16EEENST_INS5_IJNSA_ILi8EEESG_EEENS5_IJSG_SC_EEEEEEEvNS4_8identityENS4_18SM100_TMA_2SM_LOADES1B_vS1C_EENS_8epilogue10collective18CollectiveEpilogueINS1F_23Sm100TmaWarpSpecializedILi3ELi2ELi32ELb1ELb0EEEJNS5_IJSH_SG_SH_EEENS5_IJNST_ISH_SC_EENST_INSA_ILi32EEESC_EEEEESJ_SK_SJ_SK_NS1F_6fusion15FusionCallbacksIS1J_NS1P_17LinearCombinationISJ_fSJ_fLNS_15FloatRoundStyleE2EEES1K_S1O_JEEENS4_5SM1004TMEM4LOAD26SM100_TMEM_LOAD_32dp32b32xENS4_13SM90_TMA_LOADENS12_INS13_ILi2ELi4ELi3EEES16_NST_INS5_IJS17_S1M_EEENS5_IJS1M_SC_EEEEEEENS4_39AutoVectorizingCopyWithAssumedAlignmentILi128EEENS4_14SM90_TMA_STOREES24_S26_S26_EEEvvEEEEvNT_6ParamsE) ;  /* 0xffffff6c049c7950 */ /* 0x000fea0003c3ffff */
        .weak           $__internal_2_$__cuda_sm10x_tcgen05_guardrail_trap_unallocated_columns_being_dealloced
        .type           $__internal_2_$__cuda_sm10x_tcgen05_guardrail_trap_unallocated_columns_being_dealloced,@function
        .size           $__internal_2_$__cuda_sm10x_tcgen05_guardrail_trap_unallocated_columns_being_dealloced,(.L_x_177 - $__internal_2_$__cuda_sm10x_tcgen05_guardrail_trap_unallocated_columns_being_dealloced)
$__internal_2_$__cuda_sm10x_tcgen05_guardrail_trap_unallocated_columns_being_dealloced:
[----:B------:R-:W-:Y:S05]  /*9190*/  BPT.TRAP 0x1 ;  /* 0x000000040000795c */ /* 0x000fea0000300000 */
[----:B------:R-:W-:-:S04]  /*91a0*/  HFMA2 R3, -RZ, RZ, 0, 0 ;  /* 0x00000000ff037431 */ /* 0x000fc800000001ff */
[----:B------:R-:W-:Y:S05]  /*91b0*/  RET.REL.NODEC R2 `(_ZN7cutlass13device_kernelINS_4gemm6kernel13GemmUniversalIN4cute5tupleIJiiiiEEENS1_10collective13CollectiveMmaINS1_35MainloopSm100TmaUmmaWarpSpecializedILi4ELi2ELi4ENS5_IJNS4_1CILi2EEESB_NSA_ILi1EEEEEEEENS5_IJNSA_ILi256EEENSA_ILi64EEENSA_ILi128EEEEEENS_6half_tENS5_IJlSC_lEEESJ_SK_NS4_8TiledMMAINS4_8MMA_AtomIJNS4_26SM100_MMA_F16BF16_2x1SM_SSISJ_SJ_fLi256ELi64ELNS4_4UMMA5MajorE0ELSP_0ELNSO_7ScaleInE0ELSQ_0EEEEEENS4_6LayoutINS5_IJSC_SC_SC_EEENS5_IJNSA_ILi0EEESV_SV_EEEEENS5_IJNS4_10UnderscoreESY_SY_EEEEENS4_28SM100_TMA_2SM_LOAD_MULTICASTENS4_14ComposedLayoutINS4_7SwizzleILi3ELi4ELi3EEENS4_18smem_ptr_flag_bitsILi16EEENST_INS5_IJNSA_ILi8EEESG_EEENS5_IJSG_SC_EEEEEEEvNS4_8identityENS4_18SM100_TMA_2SM_LOADES1B_vS1C_EENS_8epilogue10collective18CollectiveEpilogueINS1F_23Sm100TmaWarpSpecializedILi3ELi2ELi32ELb1ELb0EEEJNS5_IJSH_SG_SH_EEENS5_IJNST_ISH_SC_EENST_INSA_ILi32EEESC_EEEEESJ_SK_SJ_SK_NS1F_6fusion15FusionCallbacksIS1J_NS1P_17LinearCombinationISJ_fSJ_fLNS_15FloatRoundStyleE2EEES1K_S1O_JEEENS4_5SM1004TMEM4LOAD26SM100_TMEM_LOAD_32dp32b32xENS4_13SM90_TMA_LOADENS12_INS13_ILi2ELi4ELi3EEES16_NST_INS5_IJS17_S1M_EEENS5_IJS1M_SC_EEEEEEENS4_39AutoVectorizingCopyWithAssumedAlignmentILi128EEENS4_14SM90_TMA_STOREES24_S26_S26_EEEvvEEEEvNT_6ParamsE) ;  /* 0xffffff6c02907950 */ /* 0x000fea0003c3ffff */
.L_x_176:
[----:B------:R-:W-:-:S00]  /*91c0*/  BRA `(.L_x_176) ;  /* 0xfffffffc00fc7947 */ /* 0x000fc0000383ffff */
[----:B------:R-:W-:-:S00]  /*91d0*/  NOP ;  /* 0x0000000000007918 */ /* 0x000fc00000000000 */
        /* <DEDUP_REMOVED lines=10> */
.L_x_177:


//--------------------- .nv.global.init           --------------------------
	.section	.nv.global.init,"aw",@progbits
.nv.global.init:
	.type		$str$27,@object
	.size		$str$27,($str$28 - $str$27)
$str$27:
        /*0000*/ 	.byte	0x28, 0x61, 0x64, 0x64, 0x72, 0x65, 0x73, 0x73, 0x20, 0x26, 0x20, 0x6d, 0x61, 0x73, 0x6b, 0x29
        /*0010*/ 	.byte	0x20, 0x3d, 0x3d, 0x20, 0x30, 0x00
	.type		$str$28,@object
	.size		$str$28,($str$26 - $str$28)
$str$28:
        /*0016*/ 	.byte	0x2f, 0x74, 0x6d, 0x70, 0x2f, 0x63, 0x75, 0x74, 0x6c, 0x61, 0x73, 0x73, 0x5f, 0x73, 0x77, 0x65
        /*0026*/ 	.byte	0x65, 0x70, 0x5f, 0x73, 0x72, 0x63, 0x2f, 0x69, 0x6e, 0x63, 0x6c, 0x75, 0x64, 0x65, 0x2f, 0x63
        /*0036*/ 	.byte	0x75, 0x74, 0x65, 0x2f, 0x70, 0x6f, 0x69, 0x6e, 0x74, 0x65, 0x72, 0x5f, 0x66, 0x6c, 0x61, 0x67
        /*0046*/ 	.byte	0x67, 0x65, 0x64, 0x2e, 0x68, 0x70, 0x70, 0x00
	.type		$str$26,@object
	.size		$str$26,($str$25 - $str$26)
$str$26:
        /*004e*/ 	.byte	0x2f, 0x74, 0x6d, 0x70, 0x2f, 0x63, 0x75, 0x74, 0x6c, 0x61, 0x73, 0x73, 0x5f, 0x73, 0x77, 0x65
        /*005e*/ 	.byte	0x65, 0x70, 0x5f, 0x73, 0x72, 0x63, 0x2f, 0x69, 0x6e, 0x63, 0x6c, 0x75, 0x64, 0x65, 0x2f, 0x63
        /*006e*/ 	.byte	0x75, 0x74, 0x65, 0x2f, 0x61, 0x74, 0x6f, 0x6d, 0x2f, 0x63, 0x6f, 0x70, 0x79, 0x5f, 0x74, 0x72
        /*007e*/ 	.byte	0x61, 0x69, 0x74, 0x73, 0x5f, 0x73, 0x6d, 0x31, 0x30, 0x30, 0x2e, 0x68, 0x70, 0x70, 0x00
	.type		$str$25,@object
	.size		$str$25,(__unnamed_1 - $str$25)
$str$25:
        /*008d*/ 	.byte	0x28, 0x28, 0x75, 0x69, 0x6e, 0x74, 0x33, 0x32, 0x5f, 0x74, 0x28, 0x74, 0x68, 0x72, 0x65, 0x61
        /*009d*/ 	.byte	0x64, 0x49, 0x64, 0x78, 0x2e, 0x78, 0x29, 0x20, 0x2f, 0x20, 0x33, 0x32, 0x29, 0x20, 0x25, 0x20
        /*00ad*/ 	.byte	0x34, 0x29, 0x20, 0x3d, 0x3d, 0x20, 0x28, 0x28, 0x28, 0x74, 0x6d, 0x65, 0x6d, 0x5f, 0x61, 0x64
        /*00bd*/ 	.byte	0x64, 0x72, 0x20, 0x3e, 0x3e, 0x20, 0x31, 0x36, 0x29, 0x20, 0x2f, 0x20, 0x33, 0x32, 0x29, 0x20
        /*00cd*/ 	.byte	0x25, 0x20, 0x34, 0x29, 0x00
	.type		__unnamed_1,@object
	.size		__unnamed_1,(__unnamed_2 - __unnamed_1)
__unnamed_1:
        /*00d2*/ 	.byte	0x61, 0x75, 0x74, 0x6f, 0x20, 0x63, 0x75, 0x74, 0x65, 0x3a, 0x3a, 0x61, 0x73, 0x5f, 0x70, 0x6f
        /* <DEDUP_REMOVED lines=24> */
        /*0262*/ 	.byte	0x3e, 0x3e, 0x3e, 0x3e, 0x5d, 0x00
	.type		__unnamed_2,@object
	.size		__unnamed_2,(.L_2 - __unnamed_2)
__unnamed_2:
        /* <DEDUP_REMOVED lines=42> */
        /*0508*/ 	.byte	0x3e, 0x3e, 0x5d, 0x00
.L_2:


//--------------------- .nv.shared._ZN7cutlass13device_kernelINS_4gemm6kernel13GemmUniversalIN4cute5tupleIJiiiiEEENS1_10collective13CollectiveMmaINS1_35MainloopSm100TmaUmmaWarpSpecializedILi4ELi2ELi4ENS5_IJNS4_1CILi2EEESB_NSA_ILi1EEEEEEEENS5_IJNSA_ILi256EEENSA_ILi64EEENSA_ILi128EEEEEENS_6half_tENS5_IJlSC_lEEESJ_SK_NS4_8TiledMMAINS4_8MMA_AtomIJNS4_26SM100_MMA_F16BF16_2x1SM_SSISJ_SJ_fLi256ELi64ELNS4_4UMMA5MajorE0ELSP_0ELNSO_7ScaleInE0ELSQ_0EEEEEENS4_6LayoutINS5_IJSC_SC_SC_EEENS5_IJNSA_ILi0EEESV_SV_EEEEENS5_IJNS4_10UnderscoreESY_SY_EEEEENS4_28SM100_TMA_2SM_LOAD_MULTICASTENS4_14ComposedLayoutINS4_7SwizzleILi3ELi4ELi3EEENS4_18smem_ptr_flag_bitsILi16EEENST_INS5_IJNSA_ILi8EEESG_EEENS5_IJSG_SC_EEEEEEEvNS4_8identityENS4_18SM100_TMA_2SM_LOADES1B_vS1C_EENS_8epilogue10collective18CollectiveEpilogueINS1F_23Sm100TmaWarpSpecializedILi3ELi2ELi32ELb1ELb0EEEJNS5_IJSH_SG_SH_EEENS5_IJNST_ISH_SC_EENST_INSA_ILi32EEESC_EEEEESJ_SK_SJ_SK_NS1F_6fusion15FusionCallbacksIS1J_NS1P_17LinearCombinationISJ_fSJ_fLNS_15FloatRoundStyleE2EEES1K_S1O_JEEENS4_5SM1004TMEM4LOAD26SM100_TMEM_LOAD_32dp32b32xENS4_13SM90_TMA_LOADENS12_INS13_ILi2ELi4ELi3EEES16_NST_INS5_IJS17_S1M_EEENS5_IJS1M_SC_EEEEEEENS4_39AutoVectorizingCopyWithAssumedAlignmentILi128EEENS4_14SM90_TMA_STOREES24_S26_S26_EEEvvEEEEvNT_6ParamsE --------------------------
	.section	.nv.shared._ZN7cutlass13device_kernelINS_4gemm6kernel13GemmUniversalIN4cute5tupleIJiiiiEEENS1_10collective13CollectiveMmaINS1_35MainloopSm100TmaUmmaWarpSpecializedILi4ELi2ELi4ENS5_IJNS4_1CILi2EEESB_NSA_ILi1EEEEEEEENS5_IJNSA_ILi256EEENSA_ILi64EEENSA_ILi128EEEEEENS_6half_tENS5_IJlSC_lEEESJ_SK_NS4_8TiledMMAINS4_8MMA_AtomIJNS4_26SM100_MMA_F16BF16_2x1SM_SSISJ_SJ_fLi256ELi64ELNS4_4UMMA5MajorE0ELSP_0ELNSO_7ScaleInE0ELSQ_0EEEEEENS4_6LayoutINS5_IJSC_SC_SC_EEENS5_IJNSA_ILi0EEESV_SV_EEEEENS5_IJNS4_10UnderscoreESY_SY_EEEEENS4_28SM100_TMA_2SM_LOAD_MULTICASTENS4_14ComposedLayoutINS4_7SwizzleILi3ELi4ELi3EEENS4_18smem_ptr_flag_bitsILi16EEENST_INS5_IJNSA_ILi8EEESG_EEENS5_IJSG_SC_EEEEEEEvNS4_8identityENS4_18SM100_TMA_2SM_LOADES1B_vS1C_EENS_8epilogue10collective18CollectiveEpilogueINS1F_23Sm100TmaWarpSpecializedILi3ELi2ELi32ELb1ELb0EEEJNS5_IJSH_SG_SH_EEENS5_IJNST_ISH_SC_EENST_INSA_ILi32EEESC_EEEEESJ_SK_SJ_SK_NS1F_6fusion15FusionCallbacksIS1J_NS1P_17LinearCombinationISJ_fSJ_fLNS_15FloatRoundStyleE2EEES1K_S1O_JEEENS4_5SM1004TMEM4LOAD26SM100_TMEM_LOAD_32dp32b32xENS4_13SM90_TMA_LOADENS12_INS13_ILi2ELi4ELi3EEES16_NST_INS5_IJS17_S1M_EEENS5_IJS1M_SC_EEEEEEENS4_39AutoVectorizingCopyWithAssumedAlignmentILi128EEENS4_14SM90_TMA_STOREES24_S26_S26_EEEvvEEEEvNT_6ParamsE,"aw",@nobits
	.sectionflags	@""
	.align	16
	.zero		1024


//--------------------- .nv.shared.reserved.0     --------------------------
	.section	.nv.shared.reserved.0,"aw",@nobits
	.weak		__nv_reservedSMEM_offset_0_alias
	.size		__nv_reservedSMEM_offset_0_alias, 0, 64
	.other		__nv_reservedSMEM_offset_0_alias,@"STO_CUDA_RESERVED_SHARED STV_DEFAULT"
__nv_reservedSMEM_offset_0_alias:
	.zero		0
.nv.shared.reserved.0:
	.zero		64
	.weak		__nv_reservedSMEM_tcgen05_partition
	.type		__nv_reservedSMEM_tcgen05_partition,@object
	.size		__nv_reservedSMEM_tcgen05_partition,(.L_0 - __nv_reservedSMEM_tcgen05_partition)
__nv_reservedSMEM_tcgen05_partition:
	.zero		32
.L_0:


//--------------------- .nv.global                --------------------------
	.section	.nv.global,"aw",@nobits
.nv.global:
	.type		_ZN39_INTERNAL_b6411713_4_k_cu_c916e0fd_68424cute1_E,@object
	.size		_ZN39_INTERNAL_b6411713_4_k_cu_c916e0fd_68424cute1_E,(_ZN39_INTERNAL_b6411713_4_k_cu_c916e0fd_68424cuda3std3__45__cpo6cbeginE - _ZN39_INTERNAL_b6411713_4_k_cu_c916e0fd_68424cute1_E)
_ZN39_INTERNAL_b6411713_4_k_cu_c916e0fd_68424cute1_E:
	.zero		1
	.type		_ZN39_INTERNAL_b6411713_4_k_cu_c916e0fd_68424cuda3std3__45__cpo6cbeginE,@object
	.size		_ZN39_INTERNAL_b6411713_4_k_cu_c916e0fd_68424cuda3std3__45__cpo6cbeginE,(_ZN39_INTERNAL_b6411713_4_k_cu_c916e0fd_68424cuda3std3__48in_placeE - _ZN39_INTERNAL_b6411713_4_k_cu_c916e0fd_68424cuda3std3__45__cpo6cbeginE)
_ZN39_INTERNAL_b6411713_4_k_cu_c916e0fd_68424cuda3std3__45__cpo6cbeginE:
	.zero		1
	.type		_ZN39_INTERNAL_b6411713_4_k_cu_c916e0fd_68424cuda3std3__48in_placeE,@object
	.size		_ZN39_INTERNAL_b6411713_4_k_cu_c916e0fd_68424cuda3std3__48in_placeE,(_ZN39_INTERNAL_b6411713_4_k_cu_c916e0fd_68424cuda3std6ranges3__45__cpo9iter_moveE - _ZN39_INTERNAL_b6411713_4_k_cu_c916e0fd_68424cuda3std3__48in_placeE)
_ZN39_INTERNAL_b6411713_4_k_cu_c916e0fd_68424cuda3std3__48in_placeE:
	.zero		1
	.type		_ZN39_INTERNAL_b6411713_4_k_cu_c916e0fd_68424cuda3std6ranges3__45__cpo9iter_moveE,@object
	.size		_ZN39_INTERNAL_b6411713_4_k_cu_c916e0fd_68424cuda3std6ranges3__45__cpo9iter_moveE,(_ZN39_INTERNAL_b6411713_4_k_cu_c916e0fd_68424cuda3std3__45__cpo5beginE - _ZN39_INTERNAL_b6411713_4_k_cu_c916e0fd_68424cuda3std6ranges3__45__cpo9iter_moveE)
_ZN39_INTERNAL_b6411713_4_k_cu_c916e0fd_68424cuda3std6ranges3__45__cpo9iter_moveE:
	.zero		1
	.type		_ZN39_INTERNAL_b6411713_4_k_cu_c916e0fd_68424cuda3std3__45__cpo5beginE,@object
	.size		_ZN39_INTERNAL_b6411713_4_k_cu_c916e0fd_68424cuda3std3__45__cpo5beginE,(_ZN39_INTERNAL_b6411713_4_k_cu_c916e0fd_68424cuda3std3__441_GLOBAL__N__b6411713_4_k_cu_c916e0fd_68426ignoreE - _ZN39_INTERNAL_b6411713_4_k_cu_c916e0fd_68424cuda3std3__45__cpo5beginE)
_ZN39_INTERNAL_b6411713_4_k_cu_c916e0fd_68424cuda3std3__45__cpo5beginE:
	.zero		1
	.type		_ZN39_INTERNAL_b6411713_4_k_cu_c916e0fd_68424cuda3std3__441_GLOBAL__N__b6411713_4_k_cu_c916e0fd_68426ignoreE,@object
	.size		_ZN39_INTERNAL_b6411713_4_k_cu_c916e0fd_68424cuda3std3__441_GLOBAL__N__b6411713_4_k_cu_c916e0fd_68426ignoreE,(_ZN39_INTERNAL_b6411713_4_k_cu_c916e0fd_68424cute7productE - _ZN39_INTERNAL_b6411713_4_k_cu_c916e0fd_68424cuda3std3__441_GLOBAL__N__b6411713_4_k_cu_c916e0fd_68426ignoreE)
_ZN39_INTERNAL_b6411713_4_k_cu_c916e0fd_68424cuda3std3__441_GLOBAL__N__b6411713_4_k_cu_c916e0fd_68426ignoreE:
	.zero		1
	.type		_ZN39_INTERNAL_b6411713_4_k_cu_c916e0fd_68424cute7productE,@object
	.size		_ZN39_INTERNAL_b6411713_4_k_cu_c916e0fd_68424cute7productE,(_ZN39_INTERNAL_b6411713_4_k_cu_c916e0fd_68424cuda3std3__45__cpo3endE - _ZN39_INTERNAL_b6411713_4_k_cu_c916e0fd_68424cute7productE)
_ZN39_INTERNAL_b6411713_4_k_cu_c916e0fd_68424cute7productE:
	.zero		1
	.type		_ZN39_INTERNAL_b6411713_4_k_cu_c916e0fd_68424cuda3std3__45__cpo3endE,@object
	.size		_ZN39_INTERNAL_b6411713_4_k_cu_c916e0fd_68424cuda3std3__45__cpo3endE,(_ZN39_INTERNAL_b6411713_4_k_cu_c916e0fd_68424cuda3std3__419piecewise_constructE - _ZN39_INTERNAL_b6411713_4_k_cu_c916e0fd_68424cuda3std3__45__cpo3endE)
_ZN39_INTERNAL_b6411713_4_k_cu_c916e0fd_68424cuda3std3__45__cpo3endE:
	.zero		1
	.type		_ZN39_INTERNAL_b6411713_4_k_cu_c916e0fd_68424cuda3std3__419piecewise_constructE,@object
	.size		_ZN39_INTERNAL_b6411713_4_k_cu_c916e0fd_68424cuda3std3__419piecewise_constructE,(_ZN39_INTERNAL_b6411713_4_k_cu_c916e0fd_68424cuda3std3__45__cpo4cendE - _ZN39_INTERNAL_b6411713_4_k_cu_c916e0fd_68424cuda3std3__419piecewise_constructE)
_ZN39_INTERNAL_b6411713_4_k_cu_c916e0fd_68424cuda3std3__419piecewise_constructE:
	.zero		1
	.type		_ZN39_INTERNAL_b6411713_4_k_cu_c916e0fd_68424cuda3std3__45__cpo4cendE,@object
	.size		_ZN39_INTERNAL_b6411713_4_k_cu_c916e0fd_68424cuda3std3__45__cpo4cendE,(_ZN39_INTERNAL_b6411713_4_k_cu_c916e0fd_68424cuda3std6ranges3__45__cpo4swapE - _ZN39_INTERNAL_b6411713_4_k_cu_c916e0fd_68424cuda3std3__45__cpo4cendE)
_ZN39_INTERNAL_b6411713_4_k_cu_c916e0fd_68424cuda3std3__45__cpo4cendE:
	.zero		1
	.type		_ZN39_INTERNAL_b6411713_4_k_cu_c916e0fd_68424cuda3std6ranges3__45__cpo4swapE,@object
	.size		_ZN39_INTERNAL_b6411713_4_k_cu_c916e0fd_68424cuda3std6ranges3__45__cpo4swapE,(.L_10 - _ZN39_INTERNAL_b6411713_4_k_cu_c916e0fd_68424cuda3std6ranges3__45__cpo4swapE)
_ZN39_INTERNAL_b6411713_4_k_cu_c916e0fd_68424cuda3std6ranges3__45__cpo4swapE:
	.zero		1
.L_10:


//--------------------- .nv.constant0._ZN7cutlass13device_kernelINS_4gemm6kernel13GemmUniversalIN4cute5tupleIJiiiiEEENS1_10collective13CollectiveMmaINS1_35MainloopSm100TmaUmmaWarpSpecializedILi4ELi2ELi4ENS5_IJNS4_1CILi2EEESB_NSA_ILi1EEEEEEEENS5_IJNSA_ILi256EEENSA_ILi64EEENSA_ILi128EEEEEENS_6half_tENS5_IJlSC_lEEESJ_SK_NS4_8TiledMMAINS4_8MMA_AtomIJNS4_26SM100_MMA_F16BF16_2x1SM_SSISJ_SJ_fLi256ELi64ELNS4_4UMMA5MajorE0ELSP_0ELNSO_7ScaleInE0ELSQ_0EEEEEENS4_6LayoutINS5_IJSC_SC_SC_EEENS5_IJNSA_ILi0EEESV_SV_EEEEENS5_IJNS4_10UnderscoreESY_SY_EEEEENS4_28SM100_TMA_2SM_LOAD_MULTICASTENS4_14ComposedLayoutINS4_7SwizzleILi3ELi4ELi3EEENS4_18smem_ptr_flag_bitsILi16EEENST_INS5_IJNSA_ILi8EEESG_EEENS5_IJSG_SC_EEEEEEEvNS4_8identityENS4_18SM100_TMA_2SM_LOADES1B_vS1C_EENS_8epilogue10collective18CollectiveEpilogueINS1F_23Sm100TmaWarpSpecializedILi3ELi2ELi32ELb1ELb0EEEJNS5_IJSH_SG_SH_EEENS5_IJNST_ISH_SC_EENST_INSA_ILi32EEESC_EEEEESJ_SK_SJ_SK_NS1F_6fusion15FusionCallbacksIS1J_NS1P_17LinearCombinationISJ_fSJ_fLNS_15FloatRoundStyleE2EEES1K_S1O_JEEENS4_5SM1004TMEM4LOAD26SM100_TMEM_LOAD_32dp32b32xENS4_13SM90_TMA_LOADENS12_INS13_ILi2ELi4ELi3EEES16_NST_INS5_IJS17_S1M_EEENS5_IJS1M_SC_EEEEEEENS4_39AutoVectorizingCopyWithAssumedAlignmentILi128EEENS4_14SM90_TMA_STOREES24_S26_S26_EEEvvEEEEvNT_6ParamsE --------------------------
	.section	.nv.constant0._ZN7cutlass13device_kernelINS_4gemm6kernel13GemmUniversalIN4cute5tupleIJiiiiEEENS1_10collective13CollectiveMmaINS1_35MainloopSm100TmaUmmaWarpSpecializedILi4ELi2ELi4ENS5_IJNS4_1CILi2EEESB_NSA_ILi1EEEEEEEENS5_IJNSA_ILi256EEENSA_ILi64EEENSA_ILi128EEEEEENS_6half_tENS5_IJlSC_lEEESJ_SK_NS4_8TiledMMAINS4_8MMA_AtomIJNS4_26SM100_MMA_F16BF16_2x1SM_SSISJ_SJ_fLi256ELi64ELNS4_4UMMA5MajorE0ELSP_0ELNSO_7ScaleInE0ELSQ_0EEEEEENS4_6LayoutINS5_IJSC_SC_SC_EEENS5_IJNSA_ILi0EEESV_SV_EEEEENS5_IJNS4_10UnderscoreESY_SY_EEEEENS4_28SM100_TMA_2SM_LOAD_MULTICASTENS4_14ComposedLayoutINS4_7SwizzleILi3ELi4ELi3EEENS4_18smem_ptr_flag_bitsILi16EEENST_INS5_IJNSA_ILi8EEESG_EEENS5_IJSG_SC_EEEEEEEvNS4_8identityENS4_18SM100_TMA_2SM_LOADES1B_vS1C_EENS_8epilogue10collective18CollectiveEpilogueINS1F_23Sm100TmaWarpSpecializedILi3ELi2ELi32ELb1ELb0EEEJNS5_IJSH_SG_SH_EEENS5_IJNST_ISH_SC_EENST_INSA_ILi32EEESC_EEEEESJ_SK_SJ_SK_NS1F_6fusion15FusionCallbacksIS1J_NS1P_17LinearCombinationISJ_fSJ_fLNS_15FloatRoundStyleE2EEES1K_S1O_JEEENS4_5SM1004TMEM4LOAD26SM100_TMEM_LOAD_32dp32b32xENS4_13SM90_TMA_LOADENS12_INS13_ILi2ELi4ELi3EEES16_NST_INS5_IJS17_S1M_EEENS5_IJS1M_SC_EEEEEEENS4_39AutoVectorizingCopyWithAssumedAlignmentILi128EEENS4_14SM90_TMA_STOREES24_S26_S26_EEEvvEEEEvNT_6ParamsE,"a",@progbits
	.sectionflags	@""
	.align	4
.nv.constant0._ZN7cutlass13device_kernelINS_4gemm6kernel13GemmUniversalIN4cute5tupleIJiiiiEEENS1_10collective13CollectiveMmaINS1_35MainloopSm100TmaUmmaWarpSpecializedILi4ELi2ELi4ENS5_IJNS4_1CILi2EEESB_NSA_ILi1EEEEEEEENS5_IJNSA_ILi256EEENSA_ILi64EEENSA_ILi128EEEEEENS_6half_tENS5_IJlSC_lEEESJ_SK_NS4_8TiledMMAINS4_8MMA_AtomIJNS4_26SM100_MMA_F16BF16_2x1SM_SSISJ_SJ_fLi256ELi64ELNS4_4UMMA5MajorE0ELSP_0ELNSO_7ScaleInE0ELSQ_0EEEEEENS4_6LayoutINS5_IJSC_SC_SC_EEENS5_IJNSA_ILi0EEESV_SV_EEEEENS5_IJNS4_10UnderscoreESY_SY_EEEEENS4_28SM100_TMA_2SM_LOAD_MULTICASTENS4_14ComposedLayoutINS4_7SwizzleILi3ELi4ELi3EEENS4_18smem_ptr_flag_bitsILi16EEENST_INS5_IJNSA_ILi8EEESG_EEENS5_IJSG_SC_EEEEEEEvNS4_8identityENS4_18SM100_TMA_2SM_LOADES1B_vS1C_EENS_8epilogue10collective18CollectiveEpilogueINS1F_23Sm100TmaWarpSpecializedILi3ELi2ELi32ELb1ELb0EEEJNS5_IJSH_SG_SH_EEENS5_IJNST_ISH_SC_EENST_INSA_ILi32EEESC_EEEEESJ_SK_SJ_SK_NS1F_6fusion15FusionCallbacksIS1J_NS1P_17LinearCombinationISJ_fSJ_fLNS_15FloatRoundStyleE2EEES1K_S1O_JEEENS4_5SM1004TMEM4LOAD26SM100_TMEM_LOAD_32dp32b32xENS4_13SM90_TMA_LOADENS12_INS13_ILi2ELi4ELi3EEES16_NST_INS5_IJS17_S1M_EEENS5_IJS1M_SC_EEEEEEENS4_39AutoVectorizingCopyWithAssumedAlignmentILi128EEENS4_14SM90_TMA_STOREES24_S26_S26_EEEvvEEEEvNT_6ParamsE:
	.zero		2944


//--------------------- SYMBOLS --------------------------

	.type		.nv.reservedSmem.offset0,@object
	.size		.nv.reservedSmem.offset0,0x4
	.type		.nv.reservedSmem.cap,@object
	.size		.nv.reservedSmem.cap,0x4
	.type		__assertfail,@function
